







.version 5.0
.target sm_61
.address_size 64


.global .align 8 .b8 _ZTVSt9basic_iosIcSt11char_traitsIcEE[32];
.global .align 8 .b8 _ZTTSo[8];
.global .align 8 .b8 _ZTVSt15basic_streambufIcSt11char_traitsIcEE[128];
.global .align 8 .b8 _ZTVNSt7__cxx1115basic_stringbufIcSt11char_traitsIcESaIcEEE[128];
.global .align 8 .b8 _ZTTNSt7__cxx1119basic_ostringstreamIcSt11char_traitsIcESaIcEEE[8];
.global .align 8 .b8 _ZTVN10__cxxabiv119__pointer_type_infoE[8];
.global .align 8 .b8 _ZTVN10__cxxabiv120__function_type_infoE[8];
.global .align 8 .b8 _ZTVN10__cxxabiv117__class_type_infoE[8];
.global .align 8 .b8 _ZTVN10__cxxabiv120__si_class_type_infoE[8];
.global .align 8 .b8 _ZTVSt9exception[40];
.global .align 8 .b8 _ZTVN3c105ErrorE[40];
.global .align 8 .b8 _ZTVN3c1020intrusive_ptr_targetE[40];
.global .align 8 .b8 _ZTVN3c1011StorageImplE[40];
.global .align 8 .b8 _ZTVN6caffe217GradientMakerBaseE[80];
.global .align 8 .b8 _ZTVN6caffe28OperatorINS_11CUDAContextEEE[136];
.global .align 8 .b8 _ZTVN6caffe214ConvPoolOpBaseINS_11CUDAContextEEE[152];
.global .align 8 .b8 _ZTVN6caffe218MaxPoolWithIndexOpE[152];
.global .align 8 .b8 _ZTVN6caffe226MaxPoolWithIndexGradientOpE[152];
.global .align 8 .b8 _ZTVN6caffe278_GLOBAL__N__54_tmpxft_00005b9e_00000000_7_max_pool_with_index_cpp1_ii_f8a2868627GetMaxPoolWithIndexGradientE[80];

.visible .entry _ZN6caffe278_GLOBAL__N__54_tmpxft_00005b9e_00000000_7_max_pool_with_index_cpp1_ii_f8a2868614MaxPoolForwardIfEEviPKT_iiiiiiiiiiiiPS2_Pi(
.param .u32 _ZN6caffe278_GLOBAL__N__54_tmpxft_00005b9e_00000000_7_max_pool_with_index_cpp1_ii_f8a2868614MaxPoolForwardIfEEviPKT_iiiiiiiiiiiiPS2_Pi_param_0,
.param .u64 _ZN6caffe278_GLOBAL__N__54_tmpxft_00005b9e_00000000_7_max_pool_with_index_cpp1_ii_f8a2868614MaxPoolForwardIfEEviPKT_iiiiiiiiiiiiPS2_Pi_param_1,
.param .u32 _ZN6caffe278_GLOBAL__N__54_tmpxft_00005b9e_00000000_7_max_pool_with_index_cpp1_ii_f8a2868614MaxPoolForwardIfEEviPKT_iiiiiiiiiiiiPS2_Pi_param_2,
.param .u32 _ZN6caffe278_GLOBAL__N__54_tmpxft_00005b9e_00000000_7_max_pool_with_index_cpp1_ii_f8a2868614MaxPoolForwardIfEEviPKT_iiiiiiiiiiiiPS2_Pi_param_3,
.param .u32 _ZN6caffe278_GLOBAL__N__54_tmpxft_00005b9e_00000000_7_max_pool_with_index_cpp1_ii_f8a2868614MaxPoolForwardIfEEviPKT_iiiiiiiiiiiiPS2_Pi_param_4,
.param .u32 _ZN6caffe278_GLOBAL__N__54_tmpxft_00005b9e_00000000_7_max_pool_with_index_cpp1_ii_f8a2868614MaxPoolForwardIfEEviPKT_iiiiiiiiiiiiPS2_Pi_param_5,
.param .u32 _ZN6caffe278_GLOBAL__N__54_tmpxft_00005b9e_00000000_7_max_pool_with_index_cpp1_ii_f8a2868614MaxPoolForwardIfEEviPKT_iiiiiiiiiiiiPS2_Pi_param_6,
.param .u32 _ZN6caffe278_GLOBAL__N__54_tmpxft_00005b9e_00000000_7_max_pool_with_index_cpp1_ii_f8a2868614MaxPoolForwardIfEEviPKT_iiiiiiiiiiiiPS2_Pi_param_7,
.param .u32 _ZN6caffe278_GLOBAL__N__54_tmpxft_00005b9e_00000000_7_max_pool_with_index_cpp1_ii_f8a2868614MaxPoolForwardIfEEviPKT_iiiiiiiiiiiiPS2_Pi_param_8,
.param .u32 _ZN6caffe278_GLOBAL__N__54_tmpxft_00005b9e_00000000_7_max_pool_with_index_cpp1_ii_f8a2868614MaxPoolForwardIfEEviPKT_iiiiiiiiiiiiPS2_Pi_param_9,
.param .u32 _ZN6caffe278_GLOBAL__N__54_tmpxft_00005b9e_00000000_7_max_pool_with_index_cpp1_ii_f8a2868614MaxPoolForwardIfEEviPKT_iiiiiiiiiiiiPS2_Pi_param_10,
.param .u32 _ZN6caffe278_GLOBAL__N__54_tmpxft_00005b9e_00000000_7_max_pool_with_index_cpp1_ii_f8a2868614MaxPoolForwardIfEEviPKT_iiiiiiiiiiiiPS2_Pi_param_11,
.param .u32 _ZN6caffe278_GLOBAL__N__54_tmpxft_00005b9e_00000000_7_max_pool_with_index_cpp1_ii_f8a2868614MaxPoolForwardIfEEviPKT_iiiiiiiiiiiiPS2_Pi_param_12,
.param .u32 _ZN6caffe278_GLOBAL__N__54_tmpxft_00005b9e_00000000_7_max_pool_with_index_cpp1_ii_f8a2868614MaxPoolForwardIfEEviPKT_iiiiiiiiiiiiPS2_Pi_param_13,
.param .u64 _ZN6caffe278_GLOBAL__N__54_tmpxft_00005b9e_00000000_7_max_pool_with_index_cpp1_ii_f8a2868614MaxPoolForwardIfEEviPKT_iiiiiiiiiiiiPS2_Pi_param_14,
.param .u64 _ZN6caffe278_GLOBAL__N__54_tmpxft_00005b9e_00000000_7_max_pool_with_index_cpp1_ii_f8a2868614MaxPoolForwardIfEEviPKT_iiiiiiiiiiiiPS2_Pi_param_15
)
{
.reg .pred %p<11>;
.reg .f32 %f<10>;
.reg .b32 %r<71>;
.reg .b64 %rd<55>;


ld.param.u32 %r22, [_ZN6caffe278_GLOBAL__N__54_tmpxft_00005b9e_00000000_7_max_pool_with_index_cpp1_ii_f8a2868614MaxPoolForwardIfEEviPKT_iiiiiiiiiiiiPS2_Pi_param_0];
ld.param.u64 %rd21, [_ZN6caffe278_GLOBAL__N__54_tmpxft_00005b9e_00000000_7_max_pool_with_index_cpp1_ii_f8a2868614MaxPoolForwardIfEEviPKT_iiiiiiiiiiiiPS2_Pi_param_1];
ld.param.u32 %r23, [_ZN6caffe278_GLOBAL__N__54_tmpxft_00005b9e_00000000_7_max_pool_with_index_cpp1_ii_f8a2868614MaxPoolForwardIfEEviPKT_iiiiiiiiiiiiPS2_Pi_param_3];
ld.param.u32 %r24, [_ZN6caffe278_GLOBAL__N__54_tmpxft_00005b9e_00000000_7_max_pool_with_index_cpp1_ii_f8a2868614MaxPoolForwardIfEEviPKT_iiiiiiiiiiiiPS2_Pi_param_4];
ld.param.u32 %r25, [_ZN6caffe278_GLOBAL__N__54_tmpxft_00005b9e_00000000_7_max_pool_with_index_cpp1_ii_f8a2868614MaxPoolForwardIfEEviPKT_iiiiiiiiiiiiPS2_Pi_param_5];
ld.param.u32 %r26, [_ZN6caffe278_GLOBAL__N__54_tmpxft_00005b9e_00000000_7_max_pool_with_index_cpp1_ii_f8a2868614MaxPoolForwardIfEEviPKT_iiiiiiiiiiiiPS2_Pi_param_6];
ld.param.u32 %r27, [_ZN6caffe278_GLOBAL__N__54_tmpxft_00005b9e_00000000_7_max_pool_with_index_cpp1_ii_f8a2868614MaxPoolForwardIfEEviPKT_iiiiiiiiiiiiPS2_Pi_param_7];
ld.param.u32 %r28, [_ZN6caffe278_GLOBAL__N__54_tmpxft_00005b9e_00000000_7_max_pool_with_index_cpp1_ii_f8a2868614MaxPoolForwardIfEEviPKT_iiiiiiiiiiiiPS2_Pi_param_8];
ld.param.u32 %r29, [_ZN6caffe278_GLOBAL__N__54_tmpxft_00005b9e_00000000_7_max_pool_with_index_cpp1_ii_f8a2868614MaxPoolForwardIfEEviPKT_iiiiiiiiiiiiPS2_Pi_param_9];
ld.param.u32 %r30, [_ZN6caffe278_GLOBAL__N__54_tmpxft_00005b9e_00000000_7_max_pool_with_index_cpp1_ii_f8a2868614MaxPoolForwardIfEEviPKT_iiiiiiiiiiiiPS2_Pi_param_10];
ld.param.u32 %r31, [_ZN6caffe278_GLOBAL__N__54_tmpxft_00005b9e_00000000_7_max_pool_with_index_cpp1_ii_f8a2868614MaxPoolForwardIfEEviPKT_iiiiiiiiiiiiPS2_Pi_param_11];
ld.param.u32 %r32, [_ZN6caffe278_GLOBAL__N__54_tmpxft_00005b9e_00000000_7_max_pool_with_index_cpp1_ii_f8a2868614MaxPoolForwardIfEEviPKT_iiiiiiiiiiiiPS2_Pi_param_12];
ld.param.u32 %r33, [_ZN6caffe278_GLOBAL__N__54_tmpxft_00005b9e_00000000_7_max_pool_with_index_cpp1_ii_f8a2868614MaxPoolForwardIfEEviPKT_iiiiiiiiiiiiPS2_Pi_param_13];
ld.param.u64 %rd22, [_ZN6caffe278_GLOBAL__N__54_tmpxft_00005b9e_00000000_7_max_pool_with_index_cpp1_ii_f8a2868614MaxPoolForwardIfEEviPKT_iiiiiiiiiiiiPS2_Pi_param_14];
ld.param.u64 %rd23, [_ZN6caffe278_GLOBAL__N__54_tmpxft_00005b9e_00000000_7_max_pool_with_index_cpp1_ii_f8a2868614MaxPoolForwardIfEEviPKT_iiiiiiiiiiiiPS2_Pi_param_15];
mov.u32 %r34, %ctaid.x;
mov.u32 %r35, %ntid.x;
mov.u32 %r36, %tid.x;
mad.lo.s32 %r37, %r35, %r34, %r36;
cvt.u64.u32	%rd49, %r37;
cvt.s64.s32	%rd24, %r22;
setp.ge.u64	%p1, %rd49, %rd24;
@%p1 bra BB0_18;

cvta.to.global.u64 %rd39, %rd21;
cvta.to.global.u64 %rd42, %rd22;
cvta.to.global.u64 %rd45, %rd23;

BB0_2:
cvt.s64.s32	%rd25, %r27;
or.b64 %rd26, %rd49, %rd25;
and.b64 %rd27, %rd26, -4294967296;
setp.eq.s64	%p2, %rd27, 0;
@%p2 bra BB0_4;
bra.uni BB0_3;

BB0_4:
cvt.u32.u64	%r38, %rd49;
div.u32 %r39, %r38, %r27;
rem.u32 %r40, %r38, %r27;
cvt.u64.u32	%rd50, %r39;
cvt.u64.u32	%rd51, %r40;
bra.uni BB0_5;

BB0_3:
div.u64 %rd50, %rd49, %rd25;
rem.u64 %rd51, %rd49, %rd25;

BB0_5:
cvt.s64.s32	%rd29, %r26;
rem.u64 %rd9, %rd50, %rd29;
or.b64 %rd30, %rd50, %rd29;
and.b64 %rd31, %rd30, -4294967296;
setp.eq.s64	%p3, %rd31, 0;
@%p3 bra BB0_7;
bra.uni BB0_6;

BB0_7:
cvt.u32.u64	%r41, %rd50;
div.u32 %r42, %r41, %r26;
cvt.u64.u32	%rd52, %r42;
bra.uni BB0_8;

BB0_6:
div.u64 %rd52, %rd50, %rd29;

BB0_8:
cvt.s64.s32	%rd33, %r23;
or.b64 %rd34, %rd52, %rd33;
and.b64 %rd35, %rd34, -4294967296;
setp.eq.s64	%p4, %rd35, 0;
@%p4 bra BB0_10;
bra.uni BB0_9;

BB0_10:
cvt.u32.u64	%r43, %rd52;
div.u32 %r44, %r43, %r23;
rem.u32 %r45, %r43, %r23;
cvt.u64.u32	%rd53, %r44;
cvt.u64.u32	%rd54, %r45;
bra.uni BB0_11;

BB0_9:
div.u64 %rd53, %rd52, %rd33;
rem.u64 %rd54, %rd52, %rd33;

BB0_11:
cvt.u32.u64	%r47, %rd51;
cvt.u32.u64	%r48, %rd9;
mul.lo.s32 %r49, %r48, %r30;
sub.s32 %r50, %r49, %r32;
mul.lo.s32 %r51, %r47, %r31;
sub.s32 %r52, %r51, %r33;
add.s32 %r53, %r50, %r28;
min.s32 %r1, %r53, %r24;
add.s32 %r54, %r52, %r29;
min.s32 %r2, %r54, %r25;
mov.u32 %r66, 0;
max.s32 %r67, %r50, %r66;
max.s32 %r4, %r52, %r66;
cvt.u32.u64	%r56, %rd53;
cvt.u32.u64	%r57, %rd54;
mad.lo.s32 %r5, %r56, %r23, %r57;
mov.f32 %f9, 0fFF7FFFFF;
mov.u32 %r70, -1;
setp.ge.s32	%p5, %r67, %r1;
@%p5 bra BB0_17;

mul.lo.s32 %r60, %r25, %r24;
mul.lo.s32 %r61, %r60, %r5;
cvt.s64.s32	%rd19, %r61;
mad.lo.s32 %r6, %r25, %r67, %r4;
mov.f32 %f9, 0fFF7FFFFF;
mov.u32 %r70, -1;

BB0_13:
setp.ge.s32	%p6, %r4, %r2;
@%p6 bra BB0_16;

mad.lo.s32 %r68, %r25, %r66, %r6;
mul.lo.s32 %r11, %r67, %r25;
mov.u32 %r69, %r4;

BB0_15:
mov.u32 %r13, %r69;
add.s32 %r62, %r13, %r11;
cvt.s64.s32	%rd37, %r62;
add.s64 %rd38, %rd37, %rd19;
shl.b64 %rd40, %rd38, 2;
add.s64 %rd41, %rd39, %rd40;
ld.global.f32 %f8, [%rd41];
setp.gt.f32	%p7, %f8, %f9;
selp.f32	%f9, %f8, %f9, %p7;
selp.b32	%r70, %r68, %r70, %p7;
add.s32 %r68, %r68, 1;
add.s32 %r17, %r13, 1;
setp.lt.s32	%p8, %r17, %r2;
mov.u32 %r69, %r17;
@%p8 bra BB0_15;

BB0_16:
add.s32 %r67, %r67, 1;
setp.lt.s32	%p9, %r67, %r1;
add.s32 %r66, %r66, 1;
@%p9 bra BB0_13;

BB0_17:
shl.b64 %rd43, %rd49, 2;
add.s64 %rd44, %rd42, %rd43;
st.global.f32 [%rd44], %f9;
add.s64 %rd46, %rd45, %rd43;
st.global.u32 [%rd46], %r70;
mov.u32 %r64, %nctaid.x;
mul.lo.s32 %r65, %r64, %r35;
cvt.u64.u32	%rd47, %r65;
add.s64 %rd49, %rd47, %rd49;
setp.lt.u64	%p10, %rd49, %rd24;
@%p10 bra BB0_2;

BB0_18:
ret;
}


.visible .entry _ZN6caffe278_GLOBAL__N__54_tmpxft_00005b9e_00000000_7_max_pool_with_index_cpp1_ii_f8a2868614MaxPoolForwardIN3c104HalfEEEviPKT_iiiiiiiiiiiiPS4_Pi(
.param .u32 _ZN6caffe278_GLOBAL__N__54_tmpxft_00005b9e_00000000_7_max_pool_with_index_cpp1_ii_f8a2868614MaxPoolForwardIN3c104HalfEEEviPKT_iiiiiiiiiiiiPS4_Pi_param_0,
.param .u64 _ZN6caffe278_GLOBAL__N__54_tmpxft_00005b9e_00000000_7_max_pool_with_index_cpp1_ii_f8a2868614MaxPoolForwardIN3c104HalfEEEviPKT_iiiiiiiiiiiiPS4_Pi_param_1,
.param .u32 _ZN6caffe278_GLOBAL__N__54_tmpxft_00005b9e_00000000_7_max_pool_with_index_cpp1_ii_f8a2868614MaxPoolForwardIN3c104HalfEEEviPKT_iiiiiiiiiiiiPS4_Pi_param_2,
.param .u32 _ZN6caffe278_GLOBAL__N__54_tmpxft_00005b9e_00000000_7_max_pool_with_index_cpp1_ii_f8a2868614MaxPoolForwardIN3c104HalfEEEviPKT_iiiiiiiiiiiiPS4_Pi_param_3,
.param .u32 _ZN6caffe278_GLOBAL__N__54_tmpxft_00005b9e_00000000_7_max_pool_with_index_cpp1_ii_f8a2868614MaxPoolForwardIN3c104HalfEEEviPKT_iiiiiiiiiiiiPS4_Pi_param_4,
.param .u32 _ZN6caffe278_GLOBAL__N__54_tmpxft_00005b9e_00000000_7_max_pool_with_index_cpp1_ii_f8a2868614MaxPoolForwardIN3c104HalfEEEviPKT_iiiiiiiiiiiiPS4_Pi_param_5,
.param .u32 _ZN6caffe278_GLOBAL__N__54_tmpxft_00005b9e_00000000_7_max_pool_with_index_cpp1_ii_f8a2868614MaxPoolForwardIN3c104HalfEEEviPKT_iiiiiiiiiiiiPS4_Pi_param_6,
.param .u32 _ZN6caffe278_GLOBAL__N__54_tmpxft_00005b9e_00000000_7_max_pool_with_index_cpp1_ii_f8a2868614MaxPoolForwardIN3c104HalfEEEviPKT_iiiiiiiiiiiiPS4_Pi_param_7,
.param .u32 _ZN6caffe278_GLOBAL__N__54_tmpxft_00005b9e_00000000_7_max_pool_with_index_cpp1_ii_f8a2868614MaxPoolForwardIN3c104HalfEEEviPKT_iiiiiiiiiiiiPS4_Pi_param_8,
.param .u32 _ZN6caffe278_GLOBAL__N__54_tmpxft_00005b9e_00000000_7_max_pool_with_index_cpp1_ii_f8a2868614MaxPoolForwardIN3c104HalfEEEviPKT_iiiiiiiiiiiiPS4_Pi_param_9,
.param .u32 _ZN6caffe278_GLOBAL__N__54_tmpxft_00005b9e_00000000_7_max_pool_with_index_cpp1_ii_f8a2868614MaxPoolForwardIN3c104HalfEEEviPKT_iiiiiiiiiiiiPS4_Pi_param_10,
.param .u32 _ZN6caffe278_GLOBAL__N__54_tmpxft_00005b9e_00000000_7_max_pool_with_index_cpp1_ii_f8a2868614MaxPoolForwardIN3c104HalfEEEviPKT_iiiiiiiiiiiiPS4_Pi_param_11,
.param .u32 _ZN6caffe278_GLOBAL__N__54_tmpxft_00005b9e_00000000_7_max_pool_with_index_cpp1_ii_f8a2868614MaxPoolForwardIN3c104HalfEEEviPKT_iiiiiiiiiiiiPS4_Pi_param_12,
.param .u32 _ZN6caffe278_GLOBAL__N__54_tmpxft_00005b9e_00000000_7_max_pool_with_index_cpp1_ii_f8a2868614MaxPoolForwardIN3c104HalfEEEviPKT_iiiiiiiiiiiiPS4_Pi_param_13,
.param .u64 _ZN6caffe278_GLOBAL__N__54_tmpxft_00005b9e_00000000_7_max_pool_with_index_cpp1_ii_f8a2868614MaxPoolForwardIN3c104HalfEEEviPKT_iiiiiiiiiiiiPS4_Pi_param_14,
.param .u64 _ZN6caffe278_GLOBAL__N__54_tmpxft_00005b9e_00000000_7_max_pool_with_index_cpp1_ii_f8a2868614MaxPoolForwardIN3c104HalfEEEviPKT_iiiiiiiiiiiiPS4_Pi_param_15
)
{
.reg .pred %p<11>;
.reg .b16 %rs<4>;
.reg .f32 %f<13>;
.reg .b32 %r<82>;
.reg .b64 %rd<56>;


ld.param.u32 %r21, [_ZN6caffe278_GLOBAL__N__54_tmpxft_00005b9e_00000000_7_max_pool_with_index_cpp1_ii_f8a2868614MaxPoolForwardIN3c104HalfEEEviPKT_iiiiiiiiiiiiPS4_Pi_param_0];
ld.param.u64 %rd22, [_ZN6caffe278_GLOBAL__N__54_tmpxft_00005b9e_00000000_7_max_pool_with_index_cpp1_ii_f8a2868614MaxPoolForwardIN3c104HalfEEEviPKT_iiiiiiiiiiiiPS4_Pi_param_1];
ld.param.u32 %r22, [_ZN6caffe278_GLOBAL__N__54_tmpxft_00005b9e_00000000_7_max_pool_with_index_cpp1_ii_f8a2868614MaxPoolForwardIN3c104HalfEEEviPKT_iiiiiiiiiiiiPS4_Pi_param_3];
ld.param.u32 %r23, [_ZN6caffe278_GLOBAL__N__54_tmpxft_00005b9e_00000000_7_max_pool_with_index_cpp1_ii_f8a2868614MaxPoolForwardIN3c104HalfEEEviPKT_iiiiiiiiiiiiPS4_Pi_param_4];
ld.param.u32 %r24, [_ZN6caffe278_GLOBAL__N__54_tmpxft_00005b9e_00000000_7_max_pool_with_index_cpp1_ii_f8a2868614MaxPoolForwardIN3c104HalfEEEviPKT_iiiiiiiiiiiiPS4_Pi_param_5];
ld.param.u32 %r25, [_ZN6caffe278_GLOBAL__N__54_tmpxft_00005b9e_00000000_7_max_pool_with_index_cpp1_ii_f8a2868614MaxPoolForwardIN3c104HalfEEEviPKT_iiiiiiiiiiiiPS4_Pi_param_6];
ld.param.u32 %r26, [_ZN6caffe278_GLOBAL__N__54_tmpxft_00005b9e_00000000_7_max_pool_with_index_cpp1_ii_f8a2868614MaxPoolForwardIN3c104HalfEEEviPKT_iiiiiiiiiiiiPS4_Pi_param_7];
ld.param.u32 %r27, [_ZN6caffe278_GLOBAL__N__54_tmpxft_00005b9e_00000000_7_max_pool_with_index_cpp1_ii_f8a2868614MaxPoolForwardIN3c104HalfEEEviPKT_iiiiiiiiiiiiPS4_Pi_param_8];
ld.param.u32 %r28, [_ZN6caffe278_GLOBAL__N__54_tmpxft_00005b9e_00000000_7_max_pool_with_index_cpp1_ii_f8a2868614MaxPoolForwardIN3c104HalfEEEviPKT_iiiiiiiiiiiiPS4_Pi_param_9];
ld.param.u32 %r29, [_ZN6caffe278_GLOBAL__N__54_tmpxft_00005b9e_00000000_7_max_pool_with_index_cpp1_ii_f8a2868614MaxPoolForwardIN3c104HalfEEEviPKT_iiiiiiiiiiiiPS4_Pi_param_10];
ld.param.u32 %r30, [_ZN6caffe278_GLOBAL__N__54_tmpxft_00005b9e_00000000_7_max_pool_with_index_cpp1_ii_f8a2868614MaxPoolForwardIN3c104HalfEEEviPKT_iiiiiiiiiiiiPS4_Pi_param_11];
ld.param.u32 %r31, [_ZN6caffe278_GLOBAL__N__54_tmpxft_00005b9e_00000000_7_max_pool_with_index_cpp1_ii_f8a2868614MaxPoolForwardIN3c104HalfEEEviPKT_iiiiiiiiiiiiPS4_Pi_param_12];
ld.param.u32 %r32, [_ZN6caffe278_GLOBAL__N__54_tmpxft_00005b9e_00000000_7_max_pool_with_index_cpp1_ii_f8a2868614MaxPoolForwardIN3c104HalfEEEviPKT_iiiiiiiiiiiiPS4_Pi_param_13];
ld.param.u64 %rd23, [_ZN6caffe278_GLOBAL__N__54_tmpxft_00005b9e_00000000_7_max_pool_with_index_cpp1_ii_f8a2868614MaxPoolForwardIN3c104HalfEEEviPKT_iiiiiiiiiiiiPS4_Pi_param_14];
ld.param.u64 %rd24, [_ZN6caffe278_GLOBAL__N__54_tmpxft_00005b9e_00000000_7_max_pool_with_index_cpp1_ii_f8a2868614MaxPoolForwardIN3c104HalfEEEviPKT_iiiiiiiiiiiiPS4_Pi_param_15];
mov.u32 %r33, %ctaid.x;
mov.u32 %r34, %ntid.x;
mov.u32 %r35, %tid.x;
mad.lo.s32 %r36, %r34, %r33, %r35;
cvt.u64.u32	%rd50, %r36;
cvt.s64.s32	%rd25, %r21;
setp.ge.u64	%p1, %rd50, %rd25;
@%p1 bra BB1_20;

cvta.to.global.u64 %rd40, %rd22;
cvta.to.global.u64 %rd42, %rd23;
cvta.to.global.u64 %rd45, %rd24;

BB1_2:
cvt.s64.s32	%rd26, %r26;
or.b64 %rd27, %rd50, %rd26;
and.b64 %rd28, %rd27, -4294967296;
setp.eq.s64	%p2, %rd28, 0;
@%p2 bra BB1_4;
bra.uni BB1_3;

BB1_4:
cvt.u32.u64	%r37, %rd50;
div.u32 %r38, %r37, %r26;
rem.u32 %r39, %r37, %r26;
cvt.u64.u32	%rd51, %r38;
cvt.u64.u32	%rd52, %r39;
bra.uni BB1_5;

BB1_3:
div.u64 %rd51, %rd50, %rd26;
rem.u64 %rd52, %rd50, %rd26;

BB1_5:
cvt.s64.s32	%rd30, %r25;
rem.u64 %rd9, %rd51, %rd30;
or.b64 %rd31, %rd51, %rd30;
and.b64 %rd32, %rd31, -4294967296;
setp.eq.s64	%p3, %rd32, 0;
@%p3 bra BB1_7;
bra.uni BB1_6;

BB1_7:
cvt.u32.u64	%r40, %rd51;
div.u32 %r41, %r40, %r25;
cvt.u64.u32	%rd53, %r41;
bra.uni BB1_8;

BB1_6:
div.u64 %rd53, %rd51, %rd30;

BB1_8:
cvt.s64.s32	%rd34, %r22;
or.b64 %rd35, %rd53, %rd34;
and.b64 %rd36, %rd35, -4294967296;
setp.eq.s64	%p4, %rd36, 0;
@%p4 bra BB1_10;
bra.uni BB1_9;

BB1_10:
cvt.u32.u64	%r42, %rd53;
div.u32 %r43, %r42, %r22;
rem.u32 %r44, %r42, %r22;
cvt.u64.u32	%rd54, %r43;
cvt.u64.u32	%rd55, %r44;
bra.uni BB1_11;

BB1_9:
div.u64 %rd54, %rd53, %rd34;
rem.u64 %rd55, %rd53, %rd34;

BB1_11:
cvt.u32.u64	%r46, %rd52;
cvt.u32.u64	%r47, %rd9;
mul.lo.s32 %r48, %r47, %r29;
sub.s32 %r49, %r48, %r31;
mul.lo.s32 %r50, %r46, %r30;
sub.s32 %r51, %r50, %r32;
add.s32 %r52, %r49, %r27;
min.s32 %r1, %r52, %r23;
add.s32 %r53, %r51, %r28;
min.s32 %r2, %r53, %r24;
mov.u32 %r65, 0;
max.s32 %r66, %r49, %r65;
max.s32 %r4, %r51, %r65;
cvt.u32.u64	%r55, %rd54;
cvt.u32.u64	%r56, %rd55;
mad.lo.s32 %r5, %r55, %r22, %r56;
mov.f32 %f12, 0fFF7FFFFF;
mov.u32 %r76, -1;
setp.ge.s32	%p5, %r66, %r1;
@%p5 bra BB1_19;

mul.lo.s32 %r59, %r24, %r23;
mul.lo.s32 %r60, %r59, %r5;
cvt.s64.s32	%rd19, %r60;
mad.lo.s32 %r6, %r24, %r66, %r4;
mov.f32 %f12, 0fFF7FFFFF;
mov.u32 %r80, -1;

BB1_13:
mov.u32 %r72, %r80;
mov.u32 %r79, %r72;
setp.ge.s32	%p6, %r4, %r2;
@%p6 bra BB1_18;

mad.lo.s32 %r81, %r24, %r65, %r6;
mov.u32 %r67, %r4;
mov.u32 %r77, %r79;

BB1_15:
mov.u32 %r68, %r81;
mov.u32 %r69, %r77;
mov.u32 %r13, %r69;
mov.u32 %r11, %r68;
mov.u32 %r12, %r67;
mad.lo.s32 %r61, %r66, %r24, %r12;
cvt.s64.s32	%rd38, %r61;
add.s64 %rd39, %rd38, %rd19;
shl.b64 %rd41, %rd39, 1;
add.s64 %rd20, %rd40, %rd41;
ld.global.u16 %rs1, [%rd20];

	{ cvt.f32.f16 %f9, %rs1;}


	setp.leu.f32	%p7, %f9, %f12;
mov.u32 %r78, %r13;
@%p7 bra BB1_17;

ld.global.u16 %rs2, [%rd20];

	{ cvt.f32.f16 %f12, %rs2;}


	mov.u32 %r78, %r11;

BB1_17:
mov.u32 %r70, %r78;
mov.u32 %r77, %r70;
add.s32 %r81, %r11, 1;
add.s32 %r16, %r12, 1;
setp.lt.s32	%p8, %r16, %r2;
mov.u32 %r67, %r16;
mov.u32 %r79, %r77;
@%p8 bra BB1_15;

BB1_18:
mov.u32 %r80, %r79;
add.s32 %r66, %r66, 1;
setp.lt.s32	%p9, %r66, %r1;
add.s32 %r65, %r65, 1;
mov.u32 %r76, %r80;
@%p9 bra BB1_13;

BB1_19:

	{ cvt.rn.f16.f32 %rs3, %f12;}


	shl.b64 %rd43, %rd50, 1;
add.s64 %rd44, %rd42, %rd43;
st.global.u16 [%rd44], %rs3;
shl.b64 %rd46, %rd50, 2;
add.s64 %rd47, %rd45, %rd46;
st.global.u32 [%rd47], %r76;
mov.u32 %r63, %nctaid.x;
mul.lo.s32 %r64, %r63, %r34;
cvt.u64.u32	%rd48, %r64;
add.s64 %rd50, %rd48, %rd50;
setp.lt.u64	%p10, %rd50, %rd25;
@%p10 bra BB1_2;

BB1_20:
ret;
}


.visible .entry _ZN6caffe278_GLOBAL__N__54_tmpxft_00005b9e_00000000_7_max_pool_with_index_cpp1_ii_f8a2868615MaxPoolBackwardIfEEviPKT_PKiiiiiiiiiiiiiPS2_(
.param .u32 _ZN6caffe278_GLOBAL__N__54_tmpxft_00005b9e_00000000_7_max_pool_with_index_cpp1_ii_f8a2868615MaxPoolBackwardIfEEviPKT_PKiiiiiiiiiiiiiPS2__param_0,
.param .u64 _ZN6caffe278_GLOBAL__N__54_tmpxft_00005b9e_00000000_7_max_pool_with_index_cpp1_ii_f8a2868615MaxPoolBackwardIfEEviPKT_PKiiiiiiiiiiiiiPS2__param_1,
.param .u64 _ZN6caffe278_GLOBAL__N__54_tmpxft_00005b9e_00000000_7_max_pool_with_index_cpp1_ii_f8a2868615MaxPoolBackwardIfEEviPKT_PKiiiiiiiiiiiiiPS2__param_2,
.param .u32 _ZN6caffe278_GLOBAL__N__54_tmpxft_00005b9e_00000000_7_max_pool_with_index_cpp1_ii_f8a2868615MaxPoolBackwardIfEEviPKT_PKiiiiiiiiiiiiiPS2__param_3,
.param .u32 _ZN6caffe278_GLOBAL__N__54_tmpxft_00005b9e_00000000_7_max_pool_with_index_cpp1_ii_f8a2868615MaxPoolBackwardIfEEviPKT_PKiiiiiiiiiiiiiPS2__param_4,
.param .u32 _ZN6caffe278_GLOBAL__N__54_tmpxft_00005b9e_00000000_7_max_pool_with_index_cpp1_ii_f8a2868615MaxPoolBackwardIfEEviPKT_PKiiiiiiiiiiiiiPS2__param_5,
.param .u32 _ZN6caffe278_GLOBAL__N__54_tmpxft_00005b9e_00000000_7_max_pool_with_index_cpp1_ii_f8a2868615MaxPoolBackwardIfEEviPKT_PKiiiiiiiiiiiiiPS2__param_6,
.param .u32 _ZN6caffe278_GLOBAL__N__54_tmpxft_00005b9e_00000000_7_max_pool_with_index_cpp1_ii_f8a2868615MaxPoolBackwardIfEEviPKT_PKiiiiiiiiiiiiiPS2__param_7,
.param .u32 _ZN6caffe278_GLOBAL__N__54_tmpxft_00005b9e_00000000_7_max_pool_with_index_cpp1_ii_f8a2868615MaxPoolBackwardIfEEviPKT_PKiiiiiiiiiiiiiPS2__param_8,
.param .u32 _ZN6caffe278_GLOBAL__N__54_tmpxft_00005b9e_00000000_7_max_pool_with_index_cpp1_ii_f8a2868615MaxPoolBackwardIfEEviPKT_PKiiiiiiiiiiiiiPS2__param_9,
.param .u32 _ZN6caffe278_GLOBAL__N__54_tmpxft_00005b9e_00000000_7_max_pool_with_index_cpp1_ii_f8a2868615MaxPoolBackwardIfEEviPKT_PKiiiiiiiiiiiiiPS2__param_10,
.param .u32 _ZN6caffe278_GLOBAL__N__54_tmpxft_00005b9e_00000000_7_max_pool_with_index_cpp1_ii_f8a2868615MaxPoolBackwardIfEEviPKT_PKiiiiiiiiiiiiiPS2__param_11,
.param .u32 _ZN6caffe278_GLOBAL__N__54_tmpxft_00005b9e_00000000_7_max_pool_with_index_cpp1_ii_f8a2868615MaxPoolBackwardIfEEviPKT_PKiiiiiiiiiiiiiPS2__param_12,
.param .u32 _ZN6caffe278_GLOBAL__N__54_tmpxft_00005b9e_00000000_7_max_pool_with_index_cpp1_ii_f8a2868615MaxPoolBackwardIfEEviPKT_PKiiiiiiiiiiiiiPS2__param_13,
.param .u32 _ZN6caffe278_GLOBAL__N__54_tmpxft_00005b9e_00000000_7_max_pool_with_index_cpp1_ii_f8a2868615MaxPoolBackwardIfEEviPKT_PKiiiiiiiiiiiiiPS2__param_14,
.param .u64 _ZN6caffe278_GLOBAL__N__54_tmpxft_00005b9e_00000000_7_max_pool_with_index_cpp1_ii_f8a2868615MaxPoolBackwardIfEEviPKT_PKiiiiiiiiiiiiiPS2__param_15
)
{
.reg .pred %p<13>;
.reg .f32 %f<11>;
.reg .b32 %r<67>;
.reg .b64 %rd<56>;


ld.param.u32 %r17, [_ZN6caffe278_GLOBAL__N__54_tmpxft_00005b9e_00000000_7_max_pool_with_index_cpp1_ii_f8a2868615MaxPoolBackwardIfEEviPKT_PKiiiiiiiiiiiiiPS2__param_0];
ld.param.u64 %rd21, [_ZN6caffe278_GLOBAL__N__54_tmpxft_00005b9e_00000000_7_max_pool_with_index_cpp1_ii_f8a2868615MaxPoolBackwardIfEEviPKT_PKiiiiiiiiiiiiiPS2__param_1];
ld.param.u64 %rd22, [_ZN6caffe278_GLOBAL__N__54_tmpxft_00005b9e_00000000_7_max_pool_with_index_cpp1_ii_f8a2868615MaxPoolBackwardIfEEviPKT_PKiiiiiiiiiiiiiPS2__param_2];
ld.param.u32 %r18, [_ZN6caffe278_GLOBAL__N__54_tmpxft_00005b9e_00000000_7_max_pool_with_index_cpp1_ii_f8a2868615MaxPoolBackwardIfEEviPKT_PKiiiiiiiiiiiiiPS2__param_4];
ld.param.u32 %r19, [_ZN6caffe278_GLOBAL__N__54_tmpxft_00005b9e_00000000_7_max_pool_with_index_cpp1_ii_f8a2868615MaxPoolBackwardIfEEviPKT_PKiiiiiiiiiiiiiPS2__param_5];
ld.param.u32 %r20, [_ZN6caffe278_GLOBAL__N__54_tmpxft_00005b9e_00000000_7_max_pool_with_index_cpp1_ii_f8a2868615MaxPoolBackwardIfEEviPKT_PKiiiiiiiiiiiiiPS2__param_6];
ld.param.u32 %r21, [_ZN6caffe278_GLOBAL__N__54_tmpxft_00005b9e_00000000_7_max_pool_with_index_cpp1_ii_f8a2868615MaxPoolBackwardIfEEviPKT_PKiiiiiiiiiiiiiPS2__param_7];
ld.param.u32 %r22, [_ZN6caffe278_GLOBAL__N__54_tmpxft_00005b9e_00000000_7_max_pool_with_index_cpp1_ii_f8a2868615MaxPoolBackwardIfEEviPKT_PKiiiiiiiiiiiiiPS2__param_8];
ld.param.u32 %r23, [_ZN6caffe278_GLOBAL__N__54_tmpxft_00005b9e_00000000_7_max_pool_with_index_cpp1_ii_f8a2868615MaxPoolBackwardIfEEviPKT_PKiiiiiiiiiiiiiPS2__param_9];
ld.param.u32 %r24, [_ZN6caffe278_GLOBAL__N__54_tmpxft_00005b9e_00000000_7_max_pool_with_index_cpp1_ii_f8a2868615MaxPoolBackwardIfEEviPKT_PKiiiiiiiiiiiiiPS2__param_10];
ld.param.u32 %r25, [_ZN6caffe278_GLOBAL__N__54_tmpxft_00005b9e_00000000_7_max_pool_with_index_cpp1_ii_f8a2868615MaxPoolBackwardIfEEviPKT_PKiiiiiiiiiiiiiPS2__param_11];
ld.param.u32 %r26, [_ZN6caffe278_GLOBAL__N__54_tmpxft_00005b9e_00000000_7_max_pool_with_index_cpp1_ii_f8a2868615MaxPoolBackwardIfEEviPKT_PKiiiiiiiiiiiiiPS2__param_12];
ld.param.u32 %r27, [_ZN6caffe278_GLOBAL__N__54_tmpxft_00005b9e_00000000_7_max_pool_with_index_cpp1_ii_f8a2868615MaxPoolBackwardIfEEviPKT_PKiiiiiiiiiiiiiPS2__param_13];
ld.param.u32 %r28, [_ZN6caffe278_GLOBAL__N__54_tmpxft_00005b9e_00000000_7_max_pool_with_index_cpp1_ii_f8a2868615MaxPoolBackwardIfEEviPKT_PKiiiiiiiiiiiiiPS2__param_14];
ld.param.u64 %rd23, [_ZN6caffe278_GLOBAL__N__54_tmpxft_00005b9e_00000000_7_max_pool_with_index_cpp1_ii_f8a2868615MaxPoolBackwardIfEEviPKT_PKiiiiiiiiiiiiiPS2__param_15];
mov.u32 %r29, %ctaid.x;
mov.u32 %r30, %ntid.x;
mov.u32 %r31, %tid.x;
mad.lo.s32 %r32, %r30, %r29, %r31;
cvt.u64.u32	%rd50, %r32;
cvt.s64.s32	%rd24, %r17;
setp.ge.u64	%p1, %rd50, %rd24;
@%p1 bra BB2_24;

cvta.to.global.u64 %rd39, %rd22;
cvta.to.global.u64 %rd42, %rd21;
cvta.to.global.u64 %rd45, %rd23;

BB2_2:
cvt.s64.s32	%rd25, %r20;
or.b64 %rd26, %rd50, %rd25;
and.b64 %rd27, %rd26, -4294967296;
setp.eq.s64	%p2, %rd27, 0;
@%p2 bra BB2_4;
bra.uni BB2_3;

BB2_4:
cvt.u32.u64	%r33, %rd50;
div.u32 %r34, %r33, %r20;
rem.u32 %r35, %r33, %r20;
cvt.u64.u32	%rd51, %r34;
cvt.u64.u32	%rd52, %r35;
bra.uni BB2_5;

BB2_3:
div.u64 %rd51, %rd50, %rd25;
rem.u64 %rd52, %rd50, %rd25;

BB2_5:
cvt.u32.u64	%r1, %rd52;
cvt.s64.s32	%rd29, %r19;
rem.u64 %rd30, %rd51, %rd29;
cvt.u32.u64	%r2, %rd30;
or.b64 %rd31, %rd51, %rd29;
and.b64 %rd32, %rd31, -4294967296;
setp.eq.s64	%p3, %rd32, 0;
@%p3 bra BB2_7;
bra.uni BB2_6;

BB2_7:
cvt.u32.u64	%r36, %rd51;
div.u32 %r37, %r36, %r19;
cvt.u64.u32	%rd53, %r37;
bra.uni BB2_8;

BB2_6:
div.u64 %rd53, %rd51, %rd29;

BB2_8:
cvt.s64.s32	%rd34, %r18;
or.b64 %rd35, %rd53, %rd34;
and.b64 %rd36, %rd35, -4294967296;
setp.eq.s64	%p4, %rd36, 0;
@%p4 bra BB2_10;
bra.uni BB2_9;

BB2_10:
cvt.u32.u64	%r38, %rd53;
div.u32 %r39, %r38, %r18;
rem.u32 %r40, %r38, %r18;
cvt.u64.u32	%rd54, %r39;
cvt.u64.u32	%rd55, %r40;
bra.uni BB2_11;

BB2_9:
div.u64 %rd54, %rd53, %rd34;
rem.u64 %rd55, %rd53, %rd34;

BB2_11:
add.s32 %r3, %r2, %r27;
setp.lt.s32	%p5, %r3, %r23;
mov.u32 %r41, 0;
mov.u32 %r66, %r41;
@%p5 bra BB2_13;

sub.s32 %r42, %r3, %r23;
div.s32 %r43, %r42, %r25;
add.s32 %r4, %r43, 1;
mov.u32 %r66, %r4;

BB2_13:
mov.u32 %r61, %r66;
mov.u32 %r64, %r61;
div.s32 %r45, %r3, %r25;
add.s32 %r46, %r45, 1;
min.s32 %r6, %r46, %r21;
add.s32 %r7, %r1, %r28;
setp.lt.s32	%p6, %r7, %r24;
mov.u32 %r65, %r41;
@%p6 bra BB2_15;

sub.s32 %r47, %r7, %r24;
div.s32 %r48, %r47, %r26;
add.s32 %r65, %r48, 1;

BB2_15:
mov.u32 %r9, %r65;
cvt.u32.u64	%r49, %rd55;
cvt.u32.u64	%r50, %rd54;
div.s32 %r51, %r7, %r26;
add.s32 %r52, %r51, 1;
min.s32 %r10, %r52, %r22;
mad.lo.s32 %r11, %r50, %r18, %r49;
mov.f32 %f10, 0f00000000;
setp.ge.s32	%p7, %r64, %r6;
@%p7 bra BB2_23;

mul.lo.s32 %r53, %r22, %r21;
mul.lo.s32 %r54, %r53, %r11;
cvt.s64.s32	%rd18, %r54;
mad.lo.s32 %r12, %r2, %r20, %r1;
mov.f32 %f10, 0f00000000;

BB2_17:
setp.ge.s32	%p8, %r9, %r10;
@%p8 bra BB2_22;

mov.u32 %r63, %r9;

BB2_19:
mov.u32 %r14, %r63;
mad.lo.s32 %r55, %r64, %r22, %r14;
cvt.s64.s32	%rd38, %r55;
add.s64 %rd19, %rd38, %rd18;
shl.b64 %rd40, %rd19, 2;
add.s64 %rd41, %rd39, %rd40;
ld.global.u32 %r56, [%rd41];
setp.ne.s32	%p9, %r56, %r12;
@%p9 bra BB2_21;

add.s64 %rd44, %rd42, %rd40;
ld.global.f32 %f9, [%rd44];
add.f32 %f10, %f10, %f9;

BB2_21:
add.s32 %r15, %r14, 1;
setp.lt.s32	%p10, %r15, %r10;
mov.u32 %r63, %r15;
@%p10 bra BB2_19;

BB2_22:
add.s32 %r64, %r64, 1;
setp.lt.s32	%p11, %r64, %r6;
@%p11 bra BB2_17;

BB2_23:
shl.b64 %rd46, %rd50, 2;
add.s64 %rd47, %rd45, %rd46;
st.global.f32 [%rd47], %f10;
mov.u32 %r58, %nctaid.x;
mul.lo.s32 %r59, %r58, %r30;
cvt.u64.u32	%rd48, %r59;
add.s64 %rd50, %rd48, %rd50;
setp.lt.u64	%p12, %rd50, %rd24;
@%p12 bra BB2_2;

BB2_24:
ret;
}


.visible .entry _ZN6caffe278_GLOBAL__N__54_tmpxft_00005b9e_00000000_7_max_pool_with_index_cpp1_ii_f8a2868615MaxPoolBackwardIN3c104HalfEEEviPKT_PKiiiiiiiiiiiiiPS4_(
.param .u32 _ZN6caffe278_GLOBAL__N__54_tmpxft_00005b9e_00000000_7_max_pool_with_index_cpp1_ii_f8a2868615MaxPoolBackwardIN3c104HalfEEEviPKT_PKiiiiiiiiiiiiiPS4__param_0,
.param .u64 _ZN6caffe278_GLOBAL__N__54_tmpxft_00005b9e_00000000_7_max_pool_with_index_cpp1_ii_f8a2868615MaxPoolBackwardIN3c104HalfEEEviPKT_PKiiiiiiiiiiiiiPS4__param_1,
.param .u64 _ZN6caffe278_GLOBAL__N__54_tmpxft_00005b9e_00000000_7_max_pool_with_index_cpp1_ii_f8a2868615MaxPoolBackwardIN3c104HalfEEEviPKT_PKiiiiiiiiiiiiiPS4__param_2,
.param .u32 _ZN6caffe278_GLOBAL__N__54_tmpxft_00005b9e_00000000_7_max_pool_with_index_cpp1_ii_f8a2868615MaxPoolBackwardIN3c104HalfEEEviPKT_PKiiiiiiiiiiiiiPS4__param_3,
.param .u32 _ZN6caffe278_GLOBAL__N__54_tmpxft_00005b9e_00000000_7_max_pool_with_index_cpp1_ii_f8a2868615MaxPoolBackwardIN3c104HalfEEEviPKT_PKiiiiiiiiiiiiiPS4__param_4,
.param .u32 _ZN6caffe278_GLOBAL__N__54_tmpxft_00005b9e_00000000_7_max_pool_with_index_cpp1_ii_f8a2868615MaxPoolBackwardIN3c104HalfEEEviPKT_PKiiiiiiiiiiiiiPS4__param_5,
.param .u32 _ZN6caffe278_GLOBAL__N__54_tmpxft_00005b9e_00000000_7_max_pool_with_index_cpp1_ii_f8a2868615MaxPoolBackwardIN3c104HalfEEEviPKT_PKiiiiiiiiiiiiiPS4__param_6,
.param .u32 _ZN6caffe278_GLOBAL__N__54_tmpxft_00005b9e_00000000_7_max_pool_with_index_cpp1_ii_f8a2868615MaxPoolBackwardIN3c104HalfEEEviPKT_PKiiiiiiiiiiiiiPS4__param_7,
.param .u32 _ZN6caffe278_GLOBAL__N__54_tmpxft_00005b9e_00000000_7_max_pool_with_index_cpp1_ii_f8a2868615MaxPoolBackwardIN3c104HalfEEEviPKT_PKiiiiiiiiiiiiiPS4__param_8,
.param .u32 _ZN6caffe278_GLOBAL__N__54_tmpxft_00005b9e_00000000_7_max_pool_with_index_cpp1_ii_f8a2868615MaxPoolBackwardIN3c104HalfEEEviPKT_PKiiiiiiiiiiiiiPS4__param_9,
.param .u32 _ZN6caffe278_GLOBAL__N__54_tmpxft_00005b9e_00000000_7_max_pool_with_index_cpp1_ii_f8a2868615MaxPoolBackwardIN3c104HalfEEEviPKT_PKiiiiiiiiiiiiiPS4__param_10,
.param .u32 _ZN6caffe278_GLOBAL__N__54_tmpxft_00005b9e_00000000_7_max_pool_with_index_cpp1_ii_f8a2868615MaxPoolBackwardIN3c104HalfEEEviPKT_PKiiiiiiiiiiiiiPS4__param_11,
.param .u32 _ZN6caffe278_GLOBAL__N__54_tmpxft_00005b9e_00000000_7_max_pool_with_index_cpp1_ii_f8a2868615MaxPoolBackwardIN3c104HalfEEEviPKT_PKiiiiiiiiiiiiiPS4__param_12,
.param .u32 _ZN6caffe278_GLOBAL__N__54_tmpxft_00005b9e_00000000_7_max_pool_with_index_cpp1_ii_f8a2868615MaxPoolBackwardIN3c104HalfEEEviPKT_PKiiiiiiiiiiiiiPS4__param_13,
.param .u32 _ZN6caffe278_GLOBAL__N__54_tmpxft_00005b9e_00000000_7_max_pool_with_index_cpp1_ii_f8a2868615MaxPoolBackwardIN3c104HalfEEEviPKT_PKiiiiiiiiiiiiiPS4__param_14,
.param .u64 _ZN6caffe278_GLOBAL__N__54_tmpxft_00005b9e_00000000_7_max_pool_with_index_cpp1_ii_f8a2868615MaxPoolBackwardIN3c104HalfEEEviPKT_PKiiiiiiiiiiiiiPS4__param_15
)
{
.reg .pred %p<13>;
.reg .b16 %rs<3>;
.reg .f32 %f<12>;
.reg .b32 %r<67>;
.reg .b64 %rd<56>;


ld.param.u32 %r17, [_ZN6caffe278_GLOBAL__N__54_tmpxft_00005b9e_00000000_7_max_pool_with_index_cpp1_ii_f8a2868615MaxPoolBackwardIN3c104HalfEEEviPKT_PKiiiiiiiiiiiiiPS4__param_0];
ld.param.u64 %rd21, [_ZN6caffe278_GLOBAL__N__54_tmpxft_00005b9e_00000000_7_max_pool_with_index_cpp1_ii_f8a2868615MaxPoolBackwardIN3c104HalfEEEviPKT_PKiiiiiiiiiiiiiPS4__param_1];
ld.param.u64 %rd22, [_ZN6caffe278_GLOBAL__N__54_tmpxft_00005b9e_00000000_7_max_pool_with_index_cpp1_ii_f8a2868615MaxPoolBackwardIN3c104HalfEEEviPKT_PKiiiiiiiiiiiiiPS4__param_2];
ld.param.u32 %r18, [_ZN6caffe278_GLOBAL__N__54_tmpxft_00005b9e_00000000_7_max_pool_with_index_cpp1_ii_f8a2868615MaxPoolBackwardIN3c104HalfEEEviPKT_PKiiiiiiiiiiiiiPS4__param_4];
ld.param.u32 %r19, [_ZN6caffe278_GLOBAL__N__54_tmpxft_00005b9e_00000000_7_max_pool_with_index_cpp1_ii_f8a2868615MaxPoolBackwardIN3c104HalfEEEviPKT_PKiiiiiiiiiiiiiPS4__param_5];
ld.param.u32 %r20, [_ZN6caffe278_GLOBAL__N__54_tmpxft_00005b9e_00000000_7_max_pool_with_index_cpp1_ii_f8a2868615MaxPoolBackwardIN3c104HalfEEEviPKT_PKiiiiiiiiiiiiiPS4__param_6];
ld.param.u32 %r21, [_ZN6caffe278_GLOBAL__N__54_tmpxft_00005b9e_00000000_7_max_pool_with_index_cpp1_ii_f8a2868615MaxPoolBackwardIN3c104HalfEEEviPKT_PKiiiiiiiiiiiiiPS4__param_7];
ld.param.u32 %r22, [_ZN6caffe278_GLOBAL__N__54_tmpxft_00005b9e_00000000_7_max_pool_with_index_cpp1_ii_f8a2868615MaxPoolBackwardIN3c104HalfEEEviPKT_PKiiiiiiiiiiiiiPS4__param_8];
ld.param.u32 %r23, [_ZN6caffe278_GLOBAL__N__54_tmpxft_00005b9e_00000000_7_max_pool_with_index_cpp1_ii_f8a2868615MaxPoolBackwardIN3c104HalfEEEviPKT_PKiiiiiiiiiiiiiPS4__param_9];
ld.param.u32 %r24, [_ZN6caffe278_GLOBAL__N__54_tmpxft_00005b9e_00000000_7_max_pool_with_index_cpp1_ii_f8a2868615MaxPoolBackwardIN3c104HalfEEEviPKT_PKiiiiiiiiiiiiiPS4__param_10];
ld.param.u32 %r25, [_ZN6caffe278_GLOBAL__N__54_tmpxft_00005b9e_00000000_7_max_pool_with_index_cpp1_ii_f8a2868615MaxPoolBackwardIN3c104HalfEEEviPKT_PKiiiiiiiiiiiiiPS4__param_11];
ld.param.u32 %r26, [_ZN6caffe278_GLOBAL__N__54_tmpxft_00005b9e_00000000_7_max_pool_with_index_cpp1_ii_f8a2868615MaxPoolBackwardIN3c104HalfEEEviPKT_PKiiiiiiiiiiiiiPS4__param_12];
ld.param.u32 %r27, [_ZN6caffe278_GLOBAL__N__54_tmpxft_00005b9e_00000000_7_max_pool_with_index_cpp1_ii_f8a2868615MaxPoolBackwardIN3c104HalfEEEviPKT_PKiiiiiiiiiiiiiPS4__param_13];
ld.param.u32 %r28, [_ZN6caffe278_GLOBAL__N__54_tmpxft_00005b9e_00000000_7_max_pool_with_index_cpp1_ii_f8a2868615MaxPoolBackwardIN3c104HalfEEEviPKT_PKiiiiiiiiiiiiiPS4__param_14];
ld.param.u64 %rd23, [_ZN6caffe278_GLOBAL__N__54_tmpxft_00005b9e_00000000_7_max_pool_with_index_cpp1_ii_f8a2868615MaxPoolBackwardIN3c104HalfEEEviPKT_PKiiiiiiiiiiiiiPS4__param_15];
mov.u32 %r29, %ctaid.x;
mov.u32 %r30, %ntid.x;
mov.u32 %r31, %tid.x;
mad.lo.s32 %r32, %r30, %r29, %r31;
cvt.u64.u32	%rd50, %r32;
cvt.s64.s32	%rd24, %r17;
setp.ge.u64	%p1, %rd50, %rd24;
@%p1 bra BB3_24;

cvta.to.global.u64 %rd39, %rd22;
cvta.to.global.u64 %rd42, %rd21;
cvta.to.global.u64 %rd45, %rd23;

BB3_2:
cvt.s64.s32	%rd25, %r20;
or.b64 %rd26, %rd50, %rd25;
and.b64 %rd27, %rd26, -4294967296;
setp.eq.s64	%p2, %rd27, 0;
@%p2 bra BB3_4;
bra.uni BB3_3;

BB3_4:
cvt.u32.u64	%r33, %rd50;
div.u32 %r34, %r33, %r20;
rem.u32 %r35, %r33, %r20;
cvt.u64.u32	%rd51, %r34;
cvt.u64.u32	%rd52, %r35;
bra.uni BB3_5;

BB3_3:
div.u64 %rd51, %rd50, %rd25;
rem.u64 %rd52, %rd50, %rd25;

BB3_5:
cvt.u32.u64	%r1, %rd52;
cvt.s64.s32	%rd29, %r19;
rem.u64 %rd30, %rd51, %rd29;
cvt.u32.u64	%r2, %rd30;
or.b64 %rd31, %rd51, %rd29;
and.b64 %rd32, %rd31, -4294967296;
setp.eq.s64	%p3, %rd32, 0;
@%p3 bra BB3_7;
bra.uni BB3_6;

BB3_7:
cvt.u32.u64	%r36, %rd51;
div.u32 %r37, %r36, %r19;
cvt.u64.u32	%rd53, %r37;
bra.uni BB3_8;

BB3_6:
div.u64 %rd53, %rd51, %rd29;

BB3_8:
cvt.s64.s32	%rd34, %r18;
or.b64 %rd35, %rd53, %rd34;
and.b64 %rd36, %rd35, -4294967296;
setp.eq.s64	%p4, %rd36, 0;
@%p4 bra BB3_10;
bra.uni BB3_9;

BB3_10:
cvt.u32.u64	%r38, %rd53;
div.u32 %r39, %r38, %r18;
rem.u32 %r40, %r38, %r18;
cvt.u64.u32	%rd54, %r39;
cvt.u64.u32	%rd55, %r40;
bra.uni BB3_11;

BB3_9:
div.u64 %rd54, %rd53, %rd34;
rem.u64 %rd55, %rd53, %rd34;

BB3_11:
add.s32 %r3, %r2, %r27;
setp.lt.s32	%p5, %r3, %r23;
mov.u32 %r41, 0;
mov.u32 %r66, %r41;
@%p5 bra BB3_13;

sub.s32 %r42, %r3, %r23;
div.s32 %r43, %r42, %r25;
add.s32 %r4, %r43, 1;
mov.u32 %r66, %r4;

BB3_13:
mov.u32 %r61, %r66;
mov.u32 %r64, %r61;
div.s32 %r45, %r3, %r25;
add.s32 %r46, %r45, 1;
min.s32 %r6, %r46, %r21;
add.s32 %r7, %r1, %r28;
setp.lt.s32	%p6, %r7, %r24;
mov.u32 %r65, %r41;
@%p6 bra BB3_15;

sub.s32 %r47, %r7, %r24;
div.s32 %r48, %r47, %r26;
add.s32 %r65, %r48, 1;

BB3_15:
mov.u32 %r9, %r65;
cvt.u32.u64	%r49, %rd55;
cvt.u32.u64	%r50, %rd54;
div.s32 %r51, %r7, %r26;
add.s32 %r52, %r51, 1;
min.s32 %r10, %r52, %r22;
mad.lo.s32 %r11, %r50, %r18, %r49;
mov.f32 %f11, 0f00000000;
setp.ge.s32	%p7, %r64, %r6;
@%p7 bra BB3_23;

mul.lo.s32 %r53, %r22, %r21;
mul.lo.s32 %r54, %r53, %r11;
cvt.s64.s32	%rd18, %r54;
mad.lo.s32 %r12, %r2, %r20, %r1;
mov.f32 %f11, 0f00000000;

BB3_17:
setp.ge.s32	%p8, %r9, %r10;
@%p8 bra BB3_22;

mov.u32 %r63, %r9;

BB3_19:
mov.u32 %r14, %r63;
mad.lo.s32 %r55, %r64, %r22, %r14;
cvt.s64.s32	%rd38, %r55;
add.s64 %rd19, %rd38, %rd18;
shl.b64 %rd40, %rd19, 2;
add.s64 %rd41, %rd39, %rd40;
ld.global.u32 %r56, [%rd41];
setp.ne.s32	%p9, %r56, %r12;
@%p9 bra BB3_21;

shl.b64 %rd43, %rd19, 1;
add.s64 %rd44, %rd42, %rd43;
ld.global.u16 %rs1, [%rd44];

	{ cvt.f32.f16 %f9, %rs1;}


	add.f32 %f11, %f11, %f9;

BB3_21:
add.s32 %r15, %r14, 1;
setp.lt.s32	%p10, %r15, %r10;
mov.u32 %r63, %r15;
@%p10 bra BB3_19;

BB3_22:
add.s32 %r64, %r64, 1;
setp.lt.s32	%p11, %r64, %r6;
@%p11 bra BB3_17;

BB3_23:

	{ cvt.rn.f16.f32 %rs2, %f11;}


	shl.b64 %rd46, %rd50, 1;
add.s64 %rd47, %rd45, %rd46;
st.global.u16 [%rd47], %rs2;
mov.u32 %r58, %nctaid.x;
mul.lo.s32 %r59, %r58, %r30;
cvt.u64.u32	%rd48, %r59;
add.s64 %rd50, %rd48, %rd50;
setp.lt.u64	%p12, %rd50, %rd24;
@%p12 bra BB3_2;

BB3_24:
ret;
}




// ===== COMPILED SASS (sm_100) =====

	.target	sm_100

	.elftype	@"ET_EXEC"


//--------------------- .note.nv.tkinfo           --------------------------
	.section	.note.nv.tkinfo,"",@"SHT_NOTE"
	.sectionflags	@"SHF_NOTE_NV_TKINFO"
	.tkinfo
        /*0018*/ 	.word	0x00000002
        /*0030*/ 	.string	""
        /*0030*/ 	.string	"ptxas"
        /*0030*/ 	.string	"Cuda compilation tools, release 13.0, V13.0.88"
        /*0030*/ 	.string	"Build cuda_13.0.r13.0/compiler.36424714_0"
        /*0030*/ 	.string	"-arch sm_100 "



//--------------------- .note.nv.cuinfo           --------------------------
	.section	.note.nv.cuinfo,"",@"SHT_NOTE"
	.sectionflags	@"SHF_NOTE_NV_CUINFO"
        /*0018*/ 	.short	0x0002
        /*001a*/ 	.short	0x003d
        /*001c*/ 	.short	0x0082
	.zero		2


//--------------------- .nv.info                  --------------------------
	.section	.nv.info,"",@"SHT_CUDA_INFO"
	.align	4


	//----- nvinfo : EIATTR_REGCOUNT
	.align		4
        /*0000*/ 	.byte	0x04, 0x2f
        /*0002*/ 	.short	(.L_20 - .L_19)
	.align		4
.L_19:
        /*0004*/ 	.word	index@(_ZN6caffe278_GLOBAL__N__54_tmpxft_00005b9e_00000000_7_max_pool_with_index_cpp1_ii_f8a2868614MaxPoolForwardIfEEviPKT_iiiiiiiiiiiiPS2_Pi)
        /*0008*/ 	.word	0x0000001f


	//----- nvinfo : EIATTR_FRAME_SIZE
	.align		4
.L_20:
        /*000c*/ 	.byte	0x04, 0x11
        /*000e*/ 	.short	(.L_22 - .L_21)
	.align		4
.L_21:
        /*0010*/ 	.word	index@($__internal_7_$__cuda_sm20_rem_u64)
        /*0014*/ 	.word	0x00000000


	//----- nvinfo : EIATTR_FRAME_SIZE
	.align		4
.L_22:
        /*0018*/ 	.byte	0x04, 0x11
        /*001a*/ 	.short	(.L_24 - .L_23)
	.align		4
.L_23:
        /*001c*/ 	.word	index@($__internal_6_$__cuda_sm20_div_u64)
        /*0020*/ 	.word	0x00000000


	//----- nvinfo : EIATTR_FRAME_SIZE
	.align		4
.L_24:
        /*0024*/ 	.byte	0x04, 0x11
        /*0026*/ 	.short	(.L_26 - .L_25)
	.align		4
.L_25:
        /*0028*/ 	.word	index@(_ZN6caffe278_GLOBAL__N__54_tmpxft_00005b9e_00000000_7_max_pool_with_index_cpp1_ii_f8a2868614MaxPoolForwardIfEEviPKT_iiiiiiiiiiiiPS2_Pi)
        /*002c*/ 	.word	0x00000000


	//----- nvinfo : EIATTR_REGCOUNT
	.align		4
.L_26:
        /*0030*/ 	.byte	0x04, 0x2f
        /*0032*/ 	.short	(.L_28 - .L_27)
	.align		4
.L_27:
        /*0034*/ 	.word	index@(_ZN6caffe278_GLOBAL__N__54_tmpxft_00005b9e_00000000_7_max_pool_with_index_cpp1_ii_f8a2868614MaxPoolForwardIN3c104HalfEEEviPKT_iiiiiiiiiiiiPS4_Pi)
        /*0038*/ 	.word	0x0000001d


	//----- nvinfo : EIATTR_FRAME_SIZE
	.align		4
.L_28:
        /*003c*/ 	.byte	0x04, 0x11
        /*003e*/ 	.short	(.L_30 - .L_29)
	.align		4
.L_29:
        /*0040*/ 	.word	index@($__internal_5_$__cuda_sm20_rem_u64)
        /*0044*/ 	.word	0x00000000


	//----- nvinfo : EIATTR_FRAME_SIZE
	.align		4
.L_30:
        /*0048*/ 	.byte	0x04, 0x11
        /*004a*/ 	.short	(.L_32 - .L_31)
	.align		4
.L_31:
        /*004c*/ 	.word	index@($__internal_4_$__cuda_sm20_div_u64)
        /*0050*/ 	.word	0x00000000


	//----- nvinfo : EIATTR_FRAME_SIZE
	.align		4
.L_32:
        /*0054*/ 	.byte	0x04, 0x11
        /*0056*/ 	.short	(.L_34 - .L_33)
	.align		4
.L_33:
        /*0058*/ 	.word	index@(_ZN6caffe278_GLOBAL__N__54_tmpxft_00005b9e_00000000_7_max_pool_with_index_cpp1_ii_f8a2868614MaxPoolForwardIN3c104HalfEEEviPKT_iiiiiiiiiiiiPS4_Pi)
        /*005c*/ 	.word	0x00000000


	//----- nvinfo : EIATTR_REGCOUNT
	.align		4
.L_34:
        /*0060*/ 	.byte	0x04, 0x2f
        /*0062*/ 	.short	(.L_36 - .L_35)
	.align		4
.L_35:
        /*0064*/ 	.word	index@(_ZN6caffe278_GLOBAL__N__54_tmpxft_00005b9e_00000000_7_max_pool_with_index_cpp1_ii_f8a2868615MaxPoolBackwardIfEEviPKT_PKiiiiiiiiiiiiiPS2_)
        /*0068*/ 	.word	0x0000001f


	//----- nvinfo : EIATTR_FRAME_SIZE
	.align		4
.L_36:
        /*006c*/ 	.byte	0x04, 0x11
        /*006e*/ 	.short	(.L_38 - .L_37)
	.align		4
.L_37:
        /*0070*/ 	.word	index@($__internal_3_$__cuda_sm20_rem_u64)
        /*0074*/ 	.word	0x00000000


	//----- nvinfo : EIATTR_FRAME_SIZE
	.align		4
.L_38:
        /*0078*/ 	.byte	0x04, 0x11
        /*007a*/ 	.short	(.L_40 - .L_39)
	.align		4
.L_39:
        /*007c*/ 	.word	index@($__internal_2_$__cuda_sm20_div_u64)
        /*0080*/ 	.word	0x00000000


	//----- nvinfo : EIATTR_FRAME_SIZE
	.align		4
.L_40:
        /*0084*/ 	.byte	0x04, 0x11
        /*0086*/ 	.short	(.L_42 - .L_41)
	.align		4
.L_41:
        /*0088*/ 	.word	index@(_ZN6caffe278_GLOBAL__N__54_tmpxft_00005b9e_00000000_7_max_pool_with_index_cpp1_ii_f8a2868615MaxPoolBackwardIfEEviPKT_PKiiiiiiiiiiiiiPS2_)
        /*008c*/ 	.word	0x00000000


	//----- nvinfo : EIATTR_REGCOUNT
	.align		4
.L_42:
        /*0090*/ 	.byte	0x04, 0x2f
        /*0092*/ 	.short	(.L_44 - .L_43)
	.align		4
.L_43:
        /*0094*/ 	.word	index@(_ZN6caffe278_GLOBAL__N__54_tmpxft_00005b9e_00000000_7_max_pool_with_index_cpp1_ii_f8a2868615MaxPoolBackwardIN3c104HalfEEEviPKT_PKiiiiiiiiiiiiiPS4_)
        /*0098*/ 	.word	0x00000020


	//----- nvinfo : EIATTR_FRAME_SIZE
	.align		4
.L_44:
        /*009c*/ 	.byte	0x04, 0x11
        /*009e*/ 	.short	(.L_46 - .L_45)
	.align		4
.L_45:
        /*00a0*/ 	.word	index@($__internal_1_$__cuda_sm20_rem_u64)
        /*00a4*/ 	.word	0x00000000


	//----- nvinfo : EIATTR_FRAME_SIZE
	.align		4
.L_46:
        /*00a8*/ 	.byte	0x04, 0x11
        /*00aa*/ 	.short	(.L_48 - .L_47)
	.align		4
.L_47:
        /*00ac*/ 	.word	index@($__internal_0_$__cuda_sm20_div_u64)
        /*00b0*/ 	.word	0x00000000


	//----- nvinfo : EIATTR_FRAME_SIZE
	.align		4
.L_48:
        /*00b4*/ 	.byte	0x04, 0x11
        /*00b6*/ 	.short	(.L_50 - .L_49)
	.align		4
.L_49:
        /*00b8*/ 	.word	index@(_ZN6caffe278_GLOBAL__N__54_tmpxft_00005b9e_00000000_7_max_pool_with_index_cpp1_ii_f8a2868615MaxPoolBackwardIN3c104HalfEEEviPKT_PKiiiiiiiiiiiiiPS4_)
        /*00bc*/ 	.word	0x00000000


	//----- nvinfo : EIATTR_MIN_STACK_SIZE
	.align		4
.L_50:
        /*00c0*/ 	.byte	0x04, 0x12
        /*00c2*/ 	.short	(.L_52 - .L_51)
	.align		4
.L_51:
        /*00c4*/ 	.word	index@(_ZN6caffe278_GLOBAL__N__54_tmpxft_00005b9e_00000000_7_max_pool_with_index_cpp1_ii_f8a2868615MaxPoolBackwardIN3c104HalfEEEviPKT_PKiiiiiiiiiiiiiPS4_)
        /*00c8*/ 	.word	0x00000000


	//----- nvinfo : EIATTR_MIN_STACK_SIZE
	.align		4
.L_52:
        /*00cc*/ 	.byte	0x04, 0x12
        /*00ce*/ 	.short	(.L_54 - .L_53)
	.align		4
.L_53:
        /*00d0*/ 	.word	index@(_ZN6caffe278_GLOBAL__N__54_tmpxft_00005b9e_00000000_7_max_pool_with_index_cpp1_ii_f8a2868615MaxPoolBackwardIfEEviPKT_PKiiiiiiiiiiiiiPS2_)
        /*00d4*/ 	.word	0x00000000


	//----- nvinfo : EIATTR_MIN_STACK_SIZE
	.align		4
.L_54:
        /*00d8*/ 	.byte	0x04, 0x12
        /*00da*/ 	.short	(.L_56 - .L_55)
	.align		4
.L_55:
        /*00dc*/ 	.word	index@(_ZN6caffe278_GLOBAL__N__54_tmpxft_00005b9e_00000000_7_max_pool_with_index_cpp1_ii_f8a2868614MaxPoolForwardIN3c104HalfEEEviPKT_iiiiiiiiiiiiPS4_Pi)
        /*00e0*/ 	.word	0x00000000


	//----- nvinfo : EIATTR_MIN_STACK_SIZE
	.align		4
.L_56:
        /*00e4*/ 	.byte	0x04, 0x12
        /*00e6*/ 	.short	(.L_58 - .L_57)
	.align		4
.L_57:
        /*00e8*/ 	.word	index@(_ZN6caffe278_GLOBAL__N__54_tmpxft_00005b9e_00000000_7_max_pool_with_index_cpp1_ii_f8a2868614MaxPoolForwardIfEEviPKT_iiiiiiiiiiiiPS2_Pi)
        /*00ec*/ 	.word	0x00000000
.L_58:


//--------------------- .nv.compat                --------------------------
	.section	.nv.compat,"",@"SHT_CUDA_COMPAT_INFO"
	.align	4
        /*0000*/ 	.byte	0x02, 0x09, 0x00, 0x00, 0x02, 0x02, 0x01, 0x00, 0x02, 0x05, 0x05, 0x00, 0x03, 0x07, 0x01, 0x01
        /*0010*/ 	.byte	0x02, 0x03, 0x00, 0x00, 0x02, 0x06, 0x01, 0x00, 0x04, 0x0b, 0x08, 0x00, 0x09, 0x00, 0x00, 0x00
        /*0020*/ 	.byte	0x00, 0x00, 0x00, 0x00


//--------------------- .nv.info._ZN6caffe278_GLOBAL__N__54_tmpxft_00005b9e_00000000_7_max_pool_with_index_cpp1_ii_f8a2868615MaxPoolBackwardIN3c104HalfEEEviPKT_PKiiiiiiiiiiiiiPS4_ --------------------------
	.section	.nv.info._ZN6caffe278_GLOBAL__N__54_tmpxft_00005b9e_00000000_7_max_pool_with_index_cpp1_ii_f8a2868615MaxPoolBackwardIN3c104HalfEEEviPKT_PKiiiiiiiiiiiiiPS4_,"",@"SHT_CUDA_INFO"
	.sectionflags	@""
	.align	4


	//----- nvinfo : EIATTR_CUDA_API_VERSION
	.align		4
        /*0000*/ 	.byte	0x04, 0x37
        /*0002*/ 	.short	(.L_60 - .L_59)
.L_59:
        /*0004*/ 	.word	0x00000082


	//----- nvinfo : EIATTR_KPARAM_INFO
	.align		4
.L_60:
        /*0008*/ 	.byte	0x04, 0x17
        /*000a*/ 	.short	(.L_62 - .L_61)
.L_61:
        /*000c*/ 	.word	0x00000000
        /*0010*/ 	.short	0x000f
        /*0012*/ 	.short	0x0048
        /*0014*/ 	.byte	0x00, 0xf0, 0x21, 0x00


	//----- nvinfo : EIATTR_KPARAM_INFO
	.align		4
.L_62:
        /*0018*/ 	.byte	0x04, 0x17
        /*001a*/ 	.short	(.L_64 - .L_63)
.L_63:
        /*001c*/ 	.word	0x00000000
        /*0020*/ 	.short	0x000e
        /*0022*/ 	.short	0x0044
        /*0024*/ 	.byte	0x00, 0xf0, 0x11, 0x00


	//----- nvinfo : EIATTR_KPARAM_INFO
	.align		4
.L_64:
        /*0028*/ 	.byte	0x04, 0x17
        /*002a*/ 	.short	(.L_66 - .L_65)
.L_65:
        /*002c*/ 	.word	0x00000000
        /*0030*/ 	.short	0x000d
        /*0032*/ 	.short	0x0040
        /*0034*/ 	.byte	0x00, 0xf0, 0x11, 0x00


	//----- nvinfo : EIATTR_KPARAM_INFO
	.align		4
.L_66:
        /*0038*/ 	.byte	0x04, 0x17
        /*003a*/ 	.short	(.L_68 - .L_67)
.L_67:
        /*003c*/ 	.word	0x00000000
        /*0040*/ 	.short	0x000c
        /*0042*/ 	.short	0x003c
        /*0044*/ 	.byte	0x00, 0xf0, 0x11, 0x00


	//----- nvinfo : EIATTR_KPARAM_INFO
	.align		4
.L_68:
        /*0048*/ 	.byte	0x04, 0x17
        /*004a*/ 	.short	(.L_70 - .L_69)
.L_69:
        /*004c*/ 	.word	0x00000000
        /*0050*/ 	.short	0x000b
        /*0052*/ 	.short	0x0038
        /*0054*/ 	.byte	0x00, 0xf0, 0x11, 0x00


	//----- nvinfo : EIATTR_KPARAM_INFO
	.align		4
.L_70:
        /*0058*/ 	.byte	0x04, 0x17
        /*005a*/ 	.short	(.L_72 - .L_71)
.L_71:
        /*005c*/ 	.word	0x00000000
        /*0060*/ 	.short	0x000a
        /*0062*/ 	.short	0x0034
        /*0064*/ 	.byte	0x00, 0xf0, 0x11, 0x00


	//----- nvinfo : EIATTR_KPARAM_INFO
	.align		4
.L_72:
        /*0068*/ 	.byte	0x04, 0x17
        /*006a*/ 	.short	(.L_74 - .L_73)
.L_73:
        /*006c*/ 	.word	0x00000000
        /*0070*/ 	.short	0x0009
        /*0072*/ 	.short	0x0030
        /*0074*/ 	.byte	0x00, 0xf0, 0x11, 0x00


	//----- nvinfo : EIATTR_KPARAM_INFO
	.align		4
.L_74:
        /*0078*/ 	.byte	0x04, 0x17
        /*007a*/ 	.short	(.L_76 - .L_75)
.L_75:
        /*007c*/ 	.word	0x00000000
        /*0080*/ 	.short	0x0008
        /*0082*/ 	.short	0x002c
        /*0084*/ 	.byte	0x00, 0xf0, 0x11, 0x00


	//----- nvinfo : EIATTR_KPARAM_INFO
	.align		4
.L_76:
        /*0088*/ 	.byte	0x04, 0x17
        /*008a*/ 	.short	(.L_78 - .L_77)
.L_77:
        /*008c*/ 	.word	0x00000000
        /*0090*/ 	.short	0x0007
        /*0092*/ 	.short	0x0028
        /*0094*/ 	.byte	0x00, 0xf0, 0x11, 0x00


	//----- nvinfo : EIATTR_KPARAM_INFO
	.align		4
.L_78:
        /*0098*/ 	.byte	0x04, 0x17
        /*009a*/ 	.short	(.L_80 - .L_79)
.L_79:
        /*009c*/ 	.word	0x00000000
        /*00a0*/ 	.short	0x0006
        /*00a2*/ 	.short	0x0024
        /*00a4*/ 	.byte	0x00, 0xf0, 0x11, 0x00


	//----- nvinfo : EIATTR_KPARAM_INFO
	.align		4
.L_80:
        /*00a8*/ 	.byte	0x04, 0x17
        /*00aa*/ 	.short	(.L_82 - .L_81)
.L_81:
        /*00ac*/ 	.word	0x00000000
        /*00b0*/ 	.short	0x0005
        /*00b2*/ 	.short	0x0020
        /*00b4*/ 	.byte	0x00, 0xf0, 0x11, 0x00


	//----- nvinfo : EIATTR_KPARAM_INFO
	.align		4
.L_82:
        /*00b8*/ 	.byte	0x04, 0x17
        /*00ba*/ 	.short	(.L_84 - .L_83)
.L_83:
        /*00bc*/ 	.word	0x00000000
        /*00c0*/ 	.short	0x0004
        /*00c2*/ 	.short	0x001c
        /*00c4*/ 	.byte	0x00, 0xf0, 0x11, 0x00


	//----- nvinfo : EIATTR_KPARAM_INFO
	.align		4
.L_84:
        /*00c8*/ 	.byte	0x04, 0x17
        /*00ca*/ 	.short	(.L_86 - .L_85)
.L_85:
        /*00cc*/ 	.word	0x00000000
        /*00d0*/ 	.short	0x0003
        /*00d2*/ 	.short	0x0018
        /*00d4*/ 	.byte	0x00, 0xf0, 0x11, 0x00


	//----- nvinfo : EIATTR_KPARAM_INFO
	.align		4
.L_86:
        /*00d8*/ 	.byte	0x04, 0x17
        /*00da*/ 	.short	(.L_88 - .L_87)
.L_87:
        /*00dc*/ 	.word	0x00000000
        /*00e0*/ 	.short	0x0002
        /*00e2*/ 	.short	0x0010
        /*00e4*/ 	.byte	0x00, 0xf0, 0x21, 0x00


	//----- nvinfo : EIATTR_KPARAM_INFO
	.align		4
.L_88:
        /*00e8*/ 	.byte	0x04, 0x17
        /*00ea*/ 	.short	(.L_90 - .L_89)
.L_89:
        /*00ec*/ 	.word	0x00000000
        /*00f0*/ 	.short	0x0001
        /*00f2*/ 	.short	0x0008
        /*00f4*/ 	.byte	0x00, 0xf0, 0x21, 0x00


	//----- nvinfo : EIATTR_KPARAM_INFO
	.align		4
.L_90:
        /*00f8*/ 	.byte	0x04, 0x17
        /*00fa*/ 	.short	(.L_92 - .L_91)
.L_91:
        /*00fc*/ 	.word	0x00000000
        /*0100*/ 	.short	0x0000
        /*0102*/ 	.short	0x0000
        /*0104*/ 	.byte	0x00, 0xf0, 0x11, 0x00


	//----- nvinfo : EIATTR_SPARSE_MMA_MASK
	.align		4
.L_92:
        /*0108*/ 	.byte	0x03, 0x50
        /*010a*/ 	.short	0x0000


	//----- nvinfo : EIATTR_MAXREG_COUNT
	.align		4
        /*010c*/ 	.byte	0x03, 0x1b
        /*010e*/ 	.short	0x00ff


	//----- nvinfo : EIATTR_MERCURY_ISA_VERSION
	.align		4
        /*0110*/ 	.byte	0x03, 0x5f
        /*0112*/ 	.short	0x0101


	//----- nvinfo : EIATTR_VRC_CTA_INIT_COUNT
	.align		4
        /*0114*/ 	.byte	0x02, 0x4a
	.zero		1
	.zero		1


	//----- nvinfo : EIATTR_EXIT_INSTR_OFFSETS
	.align		4
        /*0118*/ 	.byte	0x04, 0x1c
        /*011a*/ 	.short	(.L_94 - .L_93)


	//   ....[0]....
.L_93:
        /*011c*/ 	.word	0x00000090


	//   ....[1]....
        /*0120*/ 	.word	0x00001a50


	//----- nvinfo : EIATTR_CRS_STACK_SIZE
	.align		4
.L_94:
        /*0124*/ 	.byte	0x04, 0x1e
        /*0126*/ 	.short	(.L_96 - .L_95)
.L_95:
        /*0128*/ 	.word	0x00000000


	//----- nvinfo : EIATTR_CBANK_PARAM_SIZE
	.align		4
.L_96:
        /*012c*/ 	.byte	0x03, 0x19
        /*012e*/ 	.short	0x0050


	//----- nvinfo : EIATTR_PARAM_CBANK
	.align		4
        /*0130*/ 	.byte	0x04, 0x0a
        /*0132*/ 	.short	(.L_98 - .L_97)
	.align		4
.L_97:
        /*0134*/ 	.word	index@(.nv.constant0._ZN6caffe278_GLOBAL__N__54_tmpxft_00005b9e_00000000_7_max_pool_with_index_cpp1_ii_f8a2868615MaxPoolBackwardIN3c104HalfEEEviPKT_PKiiiiiiiiiiiiiPS4_)
        /*0138*/ 	.short	0x0380
        /*013a*/ 	.short	0x0050


	//----- nvinfo : EIATTR_SW_WAR
	.align		4
.L_98:
        /*013c*/ 	.byte	0x04, 0x36
        /*013e*/ 	.short	(.L_100 - .L_99)
.L_99:
        /*0140*/ 	.word	0x00000008
.L_100:


//--------------------- .nv.info._ZN6caffe278_GLOBAL__N__54_tmpxft_00005b9e_00000000_7_max_pool_with_index_cpp1_ii_f8a2868615MaxPoolBackwardIfEEviPKT_PKiiiiiiiiiiiiiPS2_ --------------------------
	.section	.nv.info._ZN6caffe278_GLOBAL__N__54_tmpxft_00005b9e_00000000_7_max_pool_with_index_cpp1_ii_f8a2868615MaxPoolBackwardIfEEviPKT_PKiiiiiiiiiiiiiPS2_,"",@"SHT_CUDA_INFO"
	.sectionflags	@""
	.align	4


	//----- nvinfo : EIATTR_CUDA_API_VERSION
	.align		4
        /*0000*/ 	.byte	0x04, 0x37
        /*0002*/ 	.short	(.L_102 - .L_101)
.L_101:
        /*0004*/ 	.word	0x00000082


	//----- nvinfo : EIATTR_KPARAM_INFO
	.align		4
.L_102:
        /*0008*/ 	.byte	0x04, 0x17
        /*000a*/ 	.short	(.L_104 - .L_103)
.L_103:
        /*000c*/ 	.word	0x00000000
        /*0010*/ 	.short	0x000f
        /*0012*/ 	.short	0x0048
        /*0014*/ 	.byte	0x00, 0xf0, 0x21, 0x00


	//----- nvinfo : EIATTR_KPARAM_INFO
	.align		4
.L_104:
        /*0018*/ 	.byte	0x04, 0x17
        /*001a*/ 	.short	(.L_106 - .L_105)
.L_105:
        /*001c*/ 	.word	0x00000000
        /*0020*/ 	.short	0x000e
        /*0022*/ 	.short	0x0044
        /*0024*/ 	.byte	0x00, 0xf0, 0x11, 0x00


	//----- nvinfo : EIATTR_KPARAM_INFO
	.align		4
.L_106:
        /*0028*/ 	.byte	0x04, 0x17
        /*002a*/ 	.short	(.L_108 - .L_107)
.L_107:
        /*002c*/ 	.word	0x00000000
        /*0030*/ 	.short	0x000d
        /*0032*/ 	.short	0x0040
        /*0034*/ 	.byte	0x00, 0xf0, 0x11, 0x00


	//----- nvinfo : EIATTR_KPARAM_INFO
	.align		4
.L_108:
        /*0038*/ 	.byte	0x04, 0x17
        /*003a*/ 	.short	(.L_110 - .L_109)
.L_109:
        /*003c*/ 	.word	0x00000000
        /*0040*/ 	.short	0x000c
        /*0042*/ 	.short	0x003c
        /*0044*/ 	.byte	0x00, 0xf0, 0x11, 0x00


	//----- nvinfo : EIATTR_KPARAM_INFO
	.align		4
.L_110:
        /*0048*/ 	.byte	0x04, 0x17
        /*004a*/ 	.short	(.L_112 - .L_111)
.L_111:
        /*004c*/ 	.word	0x00000000
        /*0050*/ 	.short	0x000b
        /*0052*/ 	.short	0x0038
        /*0054*/ 	.byte	0x00, 0xf0, 0x11, 0x00


	//----- nvinfo : EIATTR_KPARAM_INFO
	.align		4
.L_112:
        /*0058*/ 	.byte	0x04, 0x17
        /*005a*/ 	.short	(.L_114 - .L_113)
.L_113:
        /*005c*/ 	.word	0x00000000
        /*0060*/ 	.short	0x000a
        /*0062*/ 	.short	0x0034
        /*0064*/ 	.byte	0x00, 0xf0, 0x11, 0x00


	//----- nvinfo : EIATTR_KPARAM_INFO
	.align		4
.L_114:
        /*0068*/ 	.byte	0x04, 0x17
        /*006a*/ 	.short	(.L_116 - .L_115)
.L_115:
        /*006c*/ 	.word	0x00000000
        /*0070*/ 	.short	0x0009
        /*0072*/ 	.short	0x0030
        /*0074*/ 	.byte	0x00, 0xf0, 0x11, 0x00


	//----- nvinfo : EIATTR_KPARAM_INFO
	.align		4
.L_116:
        /*0078*/ 	.byte	0x04, 0x17
        /*007a*/ 	.short	(.L_118 - .L_117)
.L_117:
        /*007c*/ 	.word	0x00000000
        /*0080*/ 	.short	0x0008
        /*0082*/ 	.short	0x002c
        /*0084*/ 	.byte	0x00, 0xf0, 0x11, 0x00


	//----- nvinfo : EIATTR_KPARAM_INFO
	.align		4
.L_118:
        /*0088*/ 	.byte	0x04, 0x17
        /*008a*/ 	.short	(.L_120 - .L_119)
.L_119:
        /*008c*/ 	.word	0x00000000
        /*0090*/ 	.short	0x0007
        /*0092*/ 	.short	0x0028
        /*0094*/ 	.byte	0x00, 0xf0, 0x11, 0x00


	//----- nvinfo : EIATTR_KPARAM_INFO
	.align		4
.L_120:
        /*0098*/ 	.byte	0x04, 0x17
        /*009a*/ 	.short	(.L_122 - .L_121)
.L_121:
        /*009c*/ 	.word	0x00000000
        /*00a0*/ 	.short	0x0006
        /*00a2*/ 	.short	0x0024
        /*00a4*/ 	.byte	0x00, 0xf0, 0x11, 0x00


	//----- nvinfo : EIATTR_KPARAM_INFO
	.align		4
.L_122:
        /*00a8*/ 	.byte	0x04, 0x17
        /*00aa*/ 	.short	(.L_124 - .L_123)
.L_123:
        /*00ac*/ 	.word	0x00000000
        /*00b0*/ 	.short	0x0005
        /*00b2*/ 	.short	0x0020
        /*00b4*/ 	.byte	0x00, 0xf0, 0x11, 0x00


	//----- nvinfo : EIATTR_KPARAM_INFO
	.align		4
.L_124:
        /*00b8*/ 	.byte	0x04, 0x17
        /*00ba*/ 	.short	(.L_126 - .L_125)
.L_125:
        /*00bc*/ 	.word	0x00000000
        /*00c0*/ 	.short	0x0004
        /*00c2*/ 	.short	0x001c
        /*00c4*/ 	.byte	0x00, 0xf0, 0x11, 0x00


	//----- nvinfo : EIATTR_KPARAM_INFO
	.align		4
.L_126:
        /*00c8*/ 	.byte	0x04, 0x17
        /*00ca*/ 	.short	(.L_128 - .L_127)
.L_127:
        /*00cc*/ 	.word	0x00000000
        /*00d0*/ 	.short	0x0003
        /*00d2*/ 	.short	0x0018
        /*00d4*/ 	.byte	0x00, 0xf0, 0x11, 0x00


	//----- nvinfo : EIATTR_KPARAM_INFO
	.align		4
.L_128:
        /*00d8*/ 	.byte	0x04, 0x17
        /*00da*/ 	.short	(.L_130 - .L_129)
.L_129:
        /*00dc*/ 	.word	0x00000000
        /*00e0*/ 	.short	0x0002
        /*00e2*/ 	.short	0x0010
        /*00e4*/ 	.byte	0x00, 0xf0, 0x21, 0x00


	//----- nvinfo : EIATTR_KPARAM_INFO
	.align		4
.L_130:
        /*00e8*/ 	.byte	0x04, 0x17
        /*00ea*/ 	.short	(.L_132 - .L_131)
.L_131:
        /*00ec*/ 	.word	0x00000000
        /*00f0*/ 	.short	0x0001
        /*00f2*/ 	.short	0x0008
        /*00f4*/ 	.byte	0x00, 0xf0, 0x21, 0x00


	//----- nvinfo : EIATTR_KPARAM_INFO
	.align		4
.L_132:
        /*00f8*/ 	.byte	0x04, 0x17
        /*00fa*/ 	.short	(.L_134 - .L_133)
.L_133:
        /*00fc*/ 	.word	0x00000000
        /*0100*/ 	.short	0x0000
        /*0102*/ 	.short	0x0000
        /*0104*/ 	.byte	0x00, 0xf0, 0x11, 0x00


	//----- nvinfo : EIATTR_SPARSE_MMA_MASK
	.align		4
.L_134:
        /*0108*/ 	.byte	0x03, 0x50
        /*010a*/ 	.short	0x0000


	//----- nvinfo : EIATTR_MAXREG_COUNT
	.align		4
        /*010c*/ 	.byte	0x03, 0x1b
        /*010e*/ 	.short	0x00ff


	//----- nvinfo : EIATTR_MERCURY_ISA_VERSION
	.align		4
        /*0110*/ 	.byte	0x03, 0x5f
        /*0112*/ 	.short	0x0101


	//----- nvinfo : EIATTR_VRC_CTA_INIT_COUNT
	.align		4
        /*0114*/ 	.byte	0x02, 0x4a
	.zero		1
	.zero		1


	//----- nvinfo : EIATTR_EXIT_INSTR_OFFSETS
	.align		4
        /*0118*/ 	.byte	0x04, 0x1c
        /*011a*/ 	.short	(.L_136 - .L_135)


	//   ....[0]....
.L_135:
        /*011c*/ 	.word	0x00000090


	//   ....[1]....
        /*0120*/ 	.word	0x00001aa0


	//----- nvinfo : EIATTR_CRS_STACK_SIZE
	.align		4
.L_136:
        /*0124*/ 	.byte	0x04, 0x1e
        /*0126*/ 	.short	(.L_138 - .L_137)
.L_137:
        /*0128*/ 	.word	0x00000000


	//----- nvinfo : EIATTR_CBANK_PARAM_SIZE
	.align		4
.L_138:
        /*012c*/ 	.byte	0x03, 0x19
        /*012e*/ 	.short	0x0050


	//----- nvinfo : EIATTR_PARAM_CBANK
	.align		4
        /*0130*/ 	.byte	0x04, 0x0a
        /*0132*/ 	.short	(.L_140 - .L_139)
	.align		4
.L_139:
        /*0134*/ 	.word	index@(.nv.constant0._ZN6caffe278_GLOBAL__N__54_tmpxft_00005b9e_00000000_7_max_pool_with_index_cpp1_ii_f8a2868615MaxPoolBackwardIfEEviPKT_PKiiiiiiiiiiiiiPS2_)
        /*0138*/ 	.short	0x0380
        /*013a*/ 	.short	0x0050


	//----- nvinfo : EIATTR_SW_WAR
	.align		4
.L_140:
        /*013c*/ 	.byte	0x04, 0x36
        /*013e*/ 	.short	(.L_142 - .L_141)
.L_141:
        /*0140*/ 	.word	0x00000008
.L_142:


//--------------------- .nv.info._ZN6caffe278_GLOBAL__N__54_tmpxft_00005b9e_00000000_7_max_pool_with_index_cpp1_ii_f8a2868614MaxPoolForwardIN3c104HalfEEEviPKT_iiiiiiiiiiiiPS4_Pi --------------------------
	.section	.nv.info._ZN6caffe278_GLOBAL__N__54_tmpxft_00005b9e_00000000_7_max_pool_with_index_cpp1_ii_f8a2868614MaxPoolForwardIN3c104HalfEEEviPKT_iiiiiiiiiiiiPS4_Pi,"",@"SHT_CUDA_INFO"
	.sectionflags	@""
	.align	4


	//----- nvinfo : EIATTR_CUDA_API_VERSION
	.align		4
        /*0000*/ 	.byte	0x04, 0x37
        /*0002*/ 	.short	(.L_144 - .L_143)
.L_143:
        /*0004*/ 	.word	0x00000082


	//----- nvinfo : EIATTR_KPARAM_INFO
	.align		4
.L_144:
        /*0008*/ 	.byte	0x04, 0x17
        /*000a*/ 	.short	(.L_146 - .L_145)
.L_145:
        /*000c*/ 	.word	0x00000000
        /*0010*/ 	.short	0x000f
        /*0012*/ 	.short	0x0048
        /*0014*/ 	.byte	0x00, 0xf0, 0x21, 0x00


	//----- nvinfo : EIATTR_KPARAM_INFO
	.align		4
.L_146:
        /*0018*/ 	.byte	0x04, 0x17
        /*001a*/ 	.short	(.L_148 - .L_147)
.L_147:
        /*001c*/ 	.word	0x00000000
        /*0020*/ 	.short	0x000e
        /*0022*/ 	.short	0x0040
        /*0024*/ 	.byte	0x00, 0xf0, 0x21, 0x00


	//----- nvinfo : EIATTR_KPARAM_INFO
	.align		4
.L_148:
        /*0028*/ 	.byte	0x04, 0x17
        /*002a*/ 	.short	(.L_150 - .L_149)
.L_149:
        /*002c*/ 	.word	0x00000000
        /*0030*/ 	.short	0x000d
        /*0032*/ 	.short	0x003c
        /*0034*/ 	.byte	0x00, 0xf0, 0x11, 0x00


	//----- nvinfo : EIATTR_KPARAM_INFO
	.align		4
.L_150:
        /*0038*/ 	.byte	0x04, 0x17
        /*003a*/ 	.short	(.L_152 - .L_151)
.L_151:
        /*003c*/ 	.word	0x00000000
        /*0040*/ 	.short	0x000c
        /*0042*/ 	.short	0x0038
        /*0044*/ 	.byte	0x00, 0xf0, 0x11, 0x00


	//----- nvinfo : EIATTR_KPARAM_INFO
	.align		4
.L_152:
        /*0048*/ 	.byte	0x04, 0x17
        /*004a*/ 	.short	(.L_154 - .L_153)
.L_153:
        /*004c*/ 	.word	0x00000000
        /*0050*/ 	.short	0x000b
        /*0052*/ 	.short	0x0034
        /*0054*/ 	.byte	0x00, 0xf0, 0x11, 0x00


	//----- nvinfo : EIATTR_KPARAM_INFO
	.align		4
.L_154:
        /*0058*/ 	.byte	0x04, 0x17
        /*005a*/ 	.short	(.L_156 - .L_155)
.L_155:
        /*005c*/ 	.word	0x00000000
        /*0060*/ 	.short	0x000a
        /*0062*/ 	.short	0x0030
        /*0064*/ 	.byte	0x00, 0xf0, 0x11, 0x00


	//----- nvinfo : EIATTR_KPARAM_INFO
	.align		4
.L_156:
        /*0068*/ 	.byte	0x04, 0x17
        /*006a*/ 	.short	(.L_158 - .L_157)
.L_157:
        /*006c*/ 	.word	0x00000000
        /*0070*/ 	.short	0x0009
        /*0072*/ 	.short	0x002c
        /*0074*/ 	.byte	0x00, 0xf0, 0x11, 0x00


	//----- nvinfo : EIATTR_KPARAM_INFO
	.align		4
.L_158:
        /*0078*/ 	.byte	0x04, 0x17
        /*007a*/ 	.short	(.L_160 - .L_159)
.L_159:
        /*007c*/ 	.word	0x00000000
        /*0080*/ 	.short	0x0008
        /*0082*/ 	.short	0x0028
        /*0084*/ 	.byte	0x00, 0xf0, 0x11, 0x00


	//----- nvinfo : EIATTR_KPARAM_INFO
	.align		4
.L_160:
        /*0088*/ 	.byte	0x04, 0x17
        /*008a*/ 	.short	(.L_162 - .L_161)
.L_161:
        /*008c*/ 	.word	0x00000000
        /*0090*/ 	.short	0x0007
        /*0092*/ 	.short	0x0024
        /*0094*/ 	.byte	0x00, 0xf0, 0x11, 0x00


	//----- nvinfo : EIATTR_KPARAM_INFO
	.align		4
.L_162:
        /*0098*/ 	.byte	0x04, 0x17
        /*009a*/ 	.short	(.L_164 - .L_163)
.L_163:
        /*009c*/ 	.word	0x00000000
        /*00a0*/ 	.short	0x0006
        /*00a2*/ 	.short	0x0020
        /*00a4*/ 	.byte	0x00, 0xf0, 0x11, 0x00


	//----- nvinfo : EIATTR_KPARAM_INFO
	.align		4
.L_164:
        /*00a8*/ 	.byte	0x04, 0x17
        /*00aa*/ 	.short	(.L_166 - .L_165)
.L_165:
        /*00ac*/ 	.word	0x00000000
        /*00b0*/ 	.short	0x0005
        /*00b2*/ 	.short	0x001c
        /*00b4*/ 	.byte	0x00, 0xf0, 0x11, 0x00


	//----- nvinfo : EIATTR_KPARAM_INFO
	.align		4
.L_166:
        /*00b8*/ 	.byte	0x04, 0x17
        /*00ba*/ 	.short	(.L_168 - .L_167)
.L_167:
        /*00bc*/ 	.word	0x00000000
        /*00c0*/ 	.short	0x0004
        /*00c2*/ 	.short	0x0018
        /*00c4*/ 	.byte	0x00, 0xf0, 0x11, 0x00


	//----- nvinfo : EIATTR_KPARAM_INFO
	.align		4
.L_168:
        /*00c8*/ 	.byte	0x04, 0x17
        /*00ca*/ 	.short	(.L_170 - .L_169)
.L_169:
        /*00cc*/ 	.word	0x00000000
        /*00d0*/ 	.short	0x0003
        /*00d2*/ 	.short	0x0014
        /*00d4*/ 	.byte	0x00, 0xf0, 0x11, 0x00


	//----- nvinfo : EIATTR_KPARAM_INFO
	.align		4
.L_170:
        /*00d8*/ 	.byte	0x04, 0x17
        /*00da*/ 	.short	(.L_172 - .L_171)
.L_171:
        /*00dc*/ 	.word	0x00000000
        /*00e0*/ 	.short	0x0002
        /*00e2*/ 	.short	0x0010
        /*00e4*/ 	.byte	0x00, 0xf0, 0x11, 0x00


	//----- nvinfo : EIATTR_KPARAM_INFO
	.align		4
.L_172:
        /*00e8*/ 	.byte	0x04, 0x17
        /*00ea*/ 	.short	(.L_174 - .L_173)
.L_173:
        /*00ec*/ 	.word	0x00000000
        /*00f0*/ 	.short	0x0001
        /*00f2*/ 	.short	0x0008
        /*00f4*/ 	.byte	0x00, 0xf0, 0x21, 0x00


	//----- nvinfo : EIATTR_KPARAM_INFO
	.align		4
.L_174:
        /*00f8*/ 	.byte	0x04, 0x17
        /*00fa*/ 	.short	(.L_176 - .L_175)
.L_175:
        /*00fc*/ 	.word	0x00000000
        /*0100*/ 	.short	0x0000
        /*0102*/ 	.short	0x0000
        /*0104*/ 	.byte	0x00, 0xf0, 0x11, 0x00


	//----- nvinfo : EIATTR_SPARSE_MMA_MASK
	.align		4
.L_176:
        /*0108*/ 	.byte	0x03, 0x50
        /*010a*/ 	.short	0x0000


	//----- nvinfo : EIATTR_MAXREG_COUNT
	.align		4
        /*010c*/ 	.byte	0x03, 0x1b
        /*010e*/ 	.short	0x00ff


	//----- nvinfo : EIATTR_MERCURY_ISA_VERSION
	.align		4
        /*0110*/ 	.byte	0x03, 0x5f
        /*0112*/ 	.short	0x0101


	//----- nvinfo : EIATTR_VRC_CTA_INIT_COUNT
	.align		4
        /*0114*/ 	.byte	0x02, 0x4a
	.zero		1
	.zero		1


	//----- nvinfo : EIATTR_EXIT_INSTR_OFFSETS
	.align		4
        /*0118*/ 	.byte	0x04, 0x1c
        /*011a*/ 	.short	(.L_178 - .L_177)


	//   ....[0]....
.L_177:
        /*011c*/ 	.word	0x00000090


	//   ....[1]....
        /*0120*/ 	.word	0x00001380


	//----- nvinfo : EIATTR_CRS_STACK_SIZE
	.align		4
.L_178:
        /*0124*/ 	.byte	0x04, 0x1e
        /*0126*/ 	.short	(.L_180 - .L_179)
.L_179:
        /*0128*/ 	.word	0x00000000


	//----- nvinfo : EIATTR_CBANK_PARAM_SIZE
	.align		4
.L_180:
        /*012c*/ 	.byte	0x03, 0x19
        /*012e*/ 	.short	0x0050


	//----- nvinfo : EIATTR_PARAM_CBANK
	.align		4
        /*0130*/ 	.byte	0x04, 0x0a
        /*0132*/ 	.short	(.L_182 - .L_181)
	.align		4
.L_181:
        /*0134*/ 	.word	index@(.nv.constant0._ZN6caffe278_GLOBAL__N__54_tmpxft_00005b9e_00000000_7_max_pool_with_index_cpp1_ii_f8a2868614MaxPoolForwardIN3c104HalfEEEviPKT_iiiiiiiiiiiiPS4_Pi)
        /*0138*/ 	.short	0x0380
        /*013a*/ 	.short	0x0050


	//----- nvinfo : EIATTR_SW_WAR
	.align		4
.L_182:
        /*013c*/ 	.byte	0x04, 0x36
        /*013e*/ 	.short	(.L_184 - .L_183)
.L_183:
        /*0140*/ 	.word	0x00000008
.L_184:


//--------------------- .nv.info._ZN6caffe278_GLOBAL__N__54_tmpxft_00005b9e_00000000_7_max_pool_with_index_cpp1_ii_f8a2868614MaxPoolForwardIfEEviPKT_iiiiiiiiiiiiPS2_Pi --------------------------
	.section	.nv.info._ZN6caffe278_GLOBAL__N__54_tmpxft_00005b9e_00000000_7_max_pool_with_index_cpp1_ii_f8a2868614MaxPoolForwardIfEEviPKT_iiiiiiiiiiiiPS2_Pi,"",@"SHT_CUDA_INFO"
	.sectionflags	@""
	.align	4


	//----- nvinfo : EIATTR_CUDA_API_VERSION
	.align		4
        /*0000*/ 	.byte	0x04, 0x37
        /*0002*/ 	.short	(.L_186 - .L_185)
.L_185:
        /*0004*/ 	.word	0x00000082


	//----- nvinfo : EIATTR_KPARAM_INFO
	.align		4
.L_186:
        /*0008*/ 	.byte	0x04, 0x17
        /*000a*/ 	.short	(.L_188 - .L_187)
.L_187:
        /*000c*/ 	.word	0x00000000
        /*0010*/ 	.short	0x000f
        /*0012*/ 	.short	0x0048
        /*0014*/ 	.byte	0x00, 0xf0, 0x21, 0x00


	//----- nvinfo : EIATTR_KPARAM_INFO
	.align		4
.L_188:
        /*0018*/ 	.byte	0x04, 0x17
        /*001a*/ 	.short	(.L_190 - .L_189)
.L_189:
        /*001c*/ 	.word	0x00000000
        /*0020*/ 	.short	0x000e
        /*0022*/ 	.short	0x0040
        /*0024*/ 	.byte	0x00, 0xf0, 0x21, 0x00


	//----- nvinfo : EIATTR_KPARAM_INFO
	.align		4
.L_190:
        /*0028*/ 	.byte	0x04, 0x17
        /*002a*/ 	.short	(.L_192 - .L_191)
.L_191:
        /*002c*/ 	.word	0x00000000
        /*0030*/ 	.short	0x000d
        /*0032*/ 	.short	0x003c
        /*0034*/ 	.byte	0x00, 0xf0, 0x11, 0x00


	//----- nvinfo : EIATTR_KPARAM_INFO
	.align		4
.L_192:
        /*0038*/ 	.byte	0x04, 0x17
        /*003a*/ 	.short	(.L_194 - .L_193)
.L_193:
        /*003c*/ 	.word	0x00000000
        /*0040*/ 	.short	0x000c
        /*0042*/ 	.short	0x0038
        /*0044*/ 	.byte	0x00, 0xf0, 0x11, 0x00


	//----- nvinfo : EIATTR_KPARAM_INFO
	.align		4
.L_194:
        /*0048*/ 	.byte	0x04, 0x17
        /*004a*/ 	.short	(.L_196 - .L_195)
.L_195:
        /*004c*/ 	.word	0x00000000
        /*0050*/ 	.short	0x000b
        /*0052*/ 	.short	0x0034
        /*0054*/ 	.byte	0x00, 0xf0, 0x11, 0x00


	//----- nvinfo : EIATTR_KPARAM_INFO
	.align		4
.L_196:
        /*0058*/ 	.byte	0x04, 0x17
        /*005a*/ 	.short	(.L_198 - .L_197)
.L_197:
        /*005c*/ 	.word	0x00000000
        /*0060*/ 	.short	0x000a
        /*0062*/ 	.short	0x0030
        /*0064*/ 	.byte	0x00, 0xf0, 0x11, 0x00


	//----- nvinfo : EIATTR_KPARAM_INFO
	.align		4
.L_198:
        /*0068*/ 	.byte	0x04, 0x17
        /*006a*/ 	.short	(.L_200 - .L_199)
.L_199:
        /*006c*/ 	.word	0x00000000
        /*0070*/ 	.short	0x0009
        /*0072*/ 	.short	0x002c
        /*0074*/ 	.byte	0x00, 0xf0, 0x11, 0x00


	//----- nvinfo : EIATTR_KPARAM_INFO
	.align		4
.L_200:
        /*0078*/ 	.byte	0x04, 0x17
        /*007a*/ 	.short	(.L_202 - .L_201)
.L_201:
        /*007c*/ 	.word	0x00000000
        /*0080*/ 	.short	0x0008
        /*0082*/ 	.short	0x0028
        /*0084*/ 	.byte	0x00, 0xf0, 0x11, 0x00


	//----- nvinfo : EIATTR_KPARAM_INFO
	.align		4
.L_202:
        /*0088*/ 	.byte	0x04, 0x17
        /*008a*/ 	.short	(.L_204 - .L_203)
.L_203:
        /*008c*/ 	.word	0x00000000
        /*0090*/ 	.short	0x0007
        /*0092*/ 	.short	0x0024
        /*0094*/ 	.byte	0x00, 0xf0, 0x11, 0x00


	//----- nvinfo : EIATTR_KPARAM_INFO
	.align		4
.L_204:
        /*0098*/ 	.byte	0x04, 0x17
        /*009a*/ 	.short	(.L_206 - .L_205)
.L_205:
        /*009c*/ 	.word	0x00000000
        /*00a0*/ 	.short	0x0006
        /*00a2*/ 	.short	0x0020
        /*00a4*/ 	.byte	0x00, 0xf0, 0x11, 0x00


	//----- nvinfo : EIATTR_KPARAM_INFO
	.align		4
.L_206:
        /*00a8*/ 	.byte	0x04, 0x17
        /*00aa*/ 	.short	(.L_208 - .L_207)
.L_207:
        /*00ac*/ 	.word	0x00000000
        /*00b0*/ 	.short	0x0005
        /*00b2*/ 	.short	0x001c
        /*00b4*/ 	.byte	0x00, 0xf0, 0x11, 0x00


	//----- nvinfo : EIATTR_KPARAM_INFO
	.align		4
.L_208:
        /*00b8*/ 	.byte	0x04, 0x17
        /*00ba*/ 	.short	(.L_210 - .L_209)
.L_209:
        /*00bc*/ 	.word	0x00000000
        /*00c0*/ 	.short	0x0004
        /*00c2*/ 	.short	0x0018
        /*00c4*/ 	.byte	0x00, 0xf0, 0x11, 0x00


	//----- nvinfo : EIATTR_KPARAM_INFO
	.align		4
.L_210:
        /*00c8*/ 	.byte	0x04, 0x17
        /*00ca*/ 	.short	(.L_212 - .L_211)
.L_211:
        /*00cc*/ 	.word	0x00000000
        /*00d0*/ 	.short	0x0003
        /*00d2*/ 	.short	0x0014
        /*00d4*/ 	.byte	0x00, 0xf0, 0x11, 0x00


	//----- nvinfo : EIATTR_KPARAM_INFO
	.align		4
.L_212:
        /*00d8*/ 	.byte	0x04, 0x17
        /*00da*/ 	.short	(.L_214 - .L_213)
.L_213:
        /*00dc*/ 	.word	0x00000000
        /*00e0*/ 	.short	0x0002
        /*00e2*/ 	.short	0x0010
        /*00e4*/ 	.byte	0x00, 0xf0, 0x11, 0x00


	//----- nvinfo : EIATTR_KPARAM_INFO
	.align		4
.L_214:
        /*00e8*/ 	.byte	0x04, 0x17
        /*00ea*/ 	.short	(.L_216 - .L_215)
.L_215:
        /*00ec*/ 	.word	0x00000000
        /*00f0*/ 	.short	0x0001
        /*00f2*/ 	.short	0x0008
        /*00f4*/ 	.byte	0x00, 0xf0, 0x21, 0x00


	//----- nvinfo : EIATTR_KPARAM_INFO
	.align		4
.L_216:
        /*00f8*/ 	.byte	0x04, 0x17
        /*00fa*/ 	.short	(.L_218 - .L_217)
.L_217:
        /*00fc*/ 	.word	0x00000000
        /*0100*/ 	.short	0x0000
        /*0102*/ 	.short	0x0000
        /*0104*/ 	.byte	0x00, 0xf0, 0x11, 0x00


	//----- nvinfo : EIATTR_SPARSE_MMA_MASK
	.align		4
.L_218:
        /*0108*/ 	.byte	0x03, 0x50
        /*010a*/ 	.short	0x0000


	//----- nvinfo : EIATTR_MAXREG_COUNT
	.align		4
        /*010c*/ 	.byte	0x03, 0x1b
        /*010e*/ 	.short	0x00ff


	//----- nvinfo : EIATTR_MERCURY_ISA_VERSION
	.align		4
        /*0110*/ 	.byte	0x03, 0x5f
        /*0112*/ 	.short	0x0101


	//----- nvinfo : EIATTR_VRC_CTA_INIT_COUNT
	.align		4
        /*0114*/ 	.byte	0x02, 0x4a
	.zero		1
	.zero		1


	//----- nvinfo : EIATTR_EXIT_INSTR_OFFSETS
	.align		4
        /*0118*/ 	.byte	0x04, 0x1c
        /*011a*/ 	.short	(.L_220 - .L_219)


	//   ....[0]....
.L_219:
        /*011c*/ 	.word	0x00000090


	//   ....[1]....
        /*0120*/ 	.word	0x000012b0


	//----- nvinfo : EIATTR_CRS_STACK_SIZE
	.align		4
.L_220:
        /*0124*/ 	.byte	0x04, 0x1e
        /*0126*/ 	.short	(.L_222 - .L_221)
.L_221:
        /*0128*/ 	.word	0x00000000


	//----- nvinfo : EIATTR_CBANK_PARAM_SIZE
	.align		4
.L_222:
        /*012c*/ 	.byte	0x03, 0x19
        /*012e*/ 	.short	0x0050


	//----- nvinfo : EIATTR_PARAM_CBANK
	.align		4
        /*0130*/ 	.byte	0x04, 0x0a
        /*0132*/ 	.short	(.L_224 - .L_223)
	.align		4
.L_223:
        /*0134*/ 	.word	index@(.nv.constant0._ZN6caffe278_GLOBAL__N__54_tmpxft_00005b9e_00000000_7_max_pool_with_index_cpp1_ii_f8a2868614MaxPoolForwardIfEEviPKT_iiiiiiiiiiiiPS2_Pi)
        /*0138*/ 	.short	0x0380
        /*013a*/ 	.short	0x0050


	//----- nvinfo : EIATTR_SW_WAR
	.align		4
.L_224:
        /*013c*/ 	.byte	0x04, 0x36
        /*013e*/ 	.short	(.L_226 - .L_225)
.L_225:
        /*0140*/ 	.word	0x00000008
.L_226:


//--------------------- .nv.callgraph             --------------------------
	.section	.nv.callgraph,"",@"SHT_CUDA_CALLGRAPH"
	.align	4
	.sectionentsize	8
	.align		4
        /*0000*/ 	.word	0x00000000
	.align		4
        /*0004*/ 	.word	0xffffffff
	.align		4
        /*0008*/ 	.word	0x00000000
	.align		4
        /*000c*/ 	.word	0xfffffffe
	.align		4
        /*0010*/ 	.word	0x00000000
	.align		4
        /*0014*/ 	.word	0xfffffffd
	.align		4
        /*0018*/ 	.word	0x00000000
	.align		4
        /*001c*/ 	.word	0xfffffffc


//--------------------- .nv.constant4             --------------------------
	.section	.nv.constant4,"a",@progbits
	.align	8
	.align		8
.nv.constant4:
        /*0000*/ 	.dword	_ZTVSt9basic_iosIcSt11char_traitsIcEE
	.align		8
        /*0008*/ 	.dword	_ZTTSo
	.align		8
        /*0010*/ 	.dword	_ZTVSt15basic_streambufIcSt11char_traitsIcEE
	.align		8
        /*0018*/ 	.dword	_ZTVNSt7__cxx1115basic_stringbufIcSt11char_traitsIcESaIcEEE
	.align		8
        /*0020*/ 	.dword	_ZTTNSt7__cxx1119basic_ostringstreamIcSt11char_traitsIcESaIcEEE
	.align		8
        /*0028*/ 	.dword	_ZTVN10__cxxabiv119__pointer_type_infoE
	.align		8
        /*0030*/ 	.dword	_ZTVN10__cxxabiv120__function_type_infoE
	.align		8
        /*0038*/ 	.dword	_ZTVN10__cxxabiv117__class_type_infoE
	.align		8
        /*0040*/ 	.dword	_ZTVN10__cxxabiv120__si_class_type_infoE
	.align		8
        /*0048*/ 	.dword	_ZTVSt9exception
	.align		8
        /*0050*/ 	.dword	_ZTVN3c105ErrorE
	.align		8
        /*0058*/ 	.dword	_ZTVN3c1020intrusive_ptr_targetE
	.align		8
        /*0060*/ 	.dword	_ZTVN3c1011StorageImplE
	.align		8
        /*0068*/ 	.dword	_ZTVN6caffe217GradientMakerBaseE
	.align		8
        /*0070*/ 	.dword	_ZTVN6caffe28OperatorINS_11CUDAContextEEE
	.align		8
        /*0078*/ 	.dword	_ZTVN6caffe214ConvPoolOpBaseINS_11CUDAContextEEE
	.align		8
        /*0080*/ 	.dword	_ZTVN6caffe218MaxPoolWithIndexOpE
	.align		8
        /*0088*/ 	.dword	_ZTVN6caffe226MaxPoolWithIndexGradientOpE
	.align		8
        /*0090*/ 	.dword	_ZTVN6caffe278_GLOBAL__N__54_tmpxft_00005b9e_00000000_7_max_pool_with_index_cpp1_ii_f8a2868627GetMaxPoolWithIndexGradientE


//--------------------- .text._ZN6caffe278_GLOBAL__N__54_tmpxft_00005b9e_00000000_7_max_pool_with_index_cpp1_ii_f8a2868615MaxPoolBackwardIN3c104HalfEEEviPKT_PKiiiiiiiiiiiiiPS4_ --------------------------
	.section	.text._ZN6caffe278_GLOBAL__N__54_tmpxft_00005b9e_00000000_7_max_pool_with_index_cpp1_ii_f8a2868615MaxPoolBackwardIN3c104HalfEEEviPKT_PKiiiiiiiiiiiiiPS4_,"ax",@progbits
	.align	128
        .global         _ZN6caffe278_GLOBAL__N__54_tmpxft_00005b9e_00000000_7_max_pool_with_index_cpp1_ii_f8a2868615MaxPoolBackwardIN3c104HalfEEEviPKT_PKiiiiiiiiiiiiiPS4_
        .type           _ZN6caffe278_GLOBAL__N__54_tmpxft_00005b9e_00000000_7_max_pool_with_index_cpp1_ii_f8a2868615MaxPoolBackwardIN3c104HalfEEEviPKT_PKiiiiiiiiiiiiiPS4_,@function
        .size           _ZN6caffe278_GLOBAL__N__54_tmpxft_00005b9e_00000000_7_max_pool_with_index_cpp1_ii_f8a2868615MaxPoolBackwardIN3c104HalfEEEviPKT_PKiiiiiiiiiiiiiPS4_,(.L_x_95 - _ZN6caffe278_GLOBAL__N__54_tmpxft_00005b9e_00000000_7_max_pool_with_index_cpp1_ii_f8a2868615MaxPoolBackwardIN3c104HalfEEEviPKT_PKiiiiiiiiiiiiiPS4_)
        .other          _ZN6caffe278_GLOBAL__N__54_tmpxft_00005b9e_00000000_7_max_pool_with_index_cpp1_ii_f8a2868615MaxPoolBackwardIN3c104HalfEEEviPKT_PKiiiiiiiiiiiiiPS4_,@"STO_CUDA_ENTRY STV_DEFAULT"
_ZN6caffe278_GLOBAL__N__54_tmpxft_00005b9e_00000000_7_max_pool_with_index_cpp1_ii_f8a2868615MaxPoolBackwardIN3c104HalfEEEviPKT_PKiiiiiiiiiiiiiPS4_:
.text._ZN6caffe278_GLOBAL__N__54_tmpxft_00005b9e_00000000_7_max_pool_with_index_cpp1_ii_f8a2868615MaxPoolBackwardIN3c104HalfEEEviPKT_PKiiiiiiiiiiiiiPS4_:
[----:B------:R-:W-:Y:S01]  /*0000*/  LDC R1, c[0x0][0x37c] ;  /* 0x0000df00ff017b82 */ /* 0x000fe20000000800 */
[----:B------:R-:W0:Y:S07]  /*0010*/  S2R R3, SR_TID.X ;  /* 0x0000000000037919 */ /* 0x000e2e0000002100 */
[----:B------:R-:W0:Y:S01]  /*0020*/  S2UR UR4, SR_CTAID.X ;  /* 0x00000000000479c3 */ /* 0x000e220000002500 */
[----:B------:R-:W1:Y:S07]  /*0030*/  LDCU UR5, c[0x0][0x380] ;  /* 0x00007000ff0577ac */ /* 0x000e6e0008000800 */
[----:B------:R-:W0:Y:S01]  /*0040*/  LDC R0, c[0x0][0x360] ;  /* 0x0000d800ff007b82 */ /* 0x000e220000000800 */
[----:B-1----:R-:W-:Y:S01]  /*0050*/  USHF.R.S32.HI UR7, URZ, 0x1f, UR5 ;  /* 0x0000001fff077899 */ /* 0x002fe20008011405 */
[----:B0-----:R-:W-:-:S05]  /*0060*/  IMAD R2, R0, UR4, R3 ;  /* 0x0000000400027c24 */ /* 0x001fca000f8e0203 */
[----:B------:R-:W-:-:S04]  /*0070*/  ISETP.GE.U32.AND P0, PT, R2, UR5, PT ;  /* 0x0000000502007c0c */ /* 0x000fc8000bf06070 */
[----:B------:R-:W-:-:S13]  /*0080*/  ISETP.GE.U32.AND.EX P0, PT, RZ, UR7, PT, P0 ;  /* 0x00000007ff007c0c */ /* 0x000fda000bf06100 */
[----:B------:R-:W-:Y:S05]  /*0090*/  @P0 EXIT ;  /* 0x000000000000094d */ /* 0x000fea0003800000 */
[----:B------:R-:W-:Y:S01]  /*00a0*/  IMAD.MOV.U32 R3, RZ, RZ, RZ ;  /* 0x000000ffff037224 */ /* 0x000fe200078e00ff */
[----:B------:R-:W0:Y:S06]  /*00b0*/  LDCU.64 UR4, c[0x0][0x358] ;  /* 0x00006b00ff0477ac */ /* 0x000e2c0008000a00 */
.L_x_23:
[----:B------:R-:W1:Y:S01]  /*00c0*/  LDC R8, c[0x0][0x3a4] ;  /* 0x0000e900ff087b82 */ /* 0x000e620000000800 */
[----:B------:R-:W-:Y:S01]  /*00d0*/  BSSY.RECONVERGENT B0, `(.L_x_0) ;  /* 0x000002b000007945 */ /* 0x000fe20003800200 */
[----:B-1----:R-:W-:-:S04]  /*00e0*/  SHF.R.S32.HI R11, RZ, 0x1f, R8 ;  /* 0x0000001fff0b7819 */ /* 0x002fc80000011408 */
[----:B------:R-:W-:-:S04]  /*00f0*/  LOP3.LUT R4, R3, R11, RZ, 0xfc, !PT ;  /* 0x0000000b03047212 */ /* 0x000fc800078efcff */
[----:B------:R-:W-:-:S13]  /*0100*/  ISETP.NE.U32.AND P0, PT, R4, RZ, PT ;  /* 0x000000ff0400720c */ /* 0x000fda0003f05070 */
[----:B------:R-:W-:Y:S05]  /*0110*/  @!P0 BRA `(.L_x_1) ;  /* 0x0000000000408947 */ /* 0x000fea0003800000 */
[----:B------:R-:W1:Y:S01]  /*0120*/  LDCU UR6, c[0x0][0x3a4] ;  /* 0x00007480ff0677ac */ /* 0x000e620008000800 */
[----:B------:R-:W-:Y:S01]  /*0130*/  IMAD.MOV.U32 R8, RZ, RZ, R2 ;  /* 0x000000ffff087224 */ /* 0x000fe200078e0002 */
[----:B------:R-:W-:Y:S01]  /*0140*/  MOV R14, 0x180 ;  /* 0x00000180000e7802 */ /* 0x000fe20000000f00 */
[----:B------:R-:W-:Y:S02]  /*0150*/  IMAD.MOV.U32 R16, RZ, RZ, R3 ;  /* 0x000000ffff107224 */ /* 0x000fe400078e0003 */
[----:B-1----:R-:W-:-:S07]  /*0160*/  IMAD.U32 R15, RZ, RZ, UR6 ;  /* 0x00000006ff0f7e24 */ /* 0x002fce000f8e00ff */
[----:B0-----:R-:W-:Y:S05]  /*0170*/  CALL.REL.NOINC `($__internal_0_$__cuda_sm20_div_u64) ;  /* 0x0000001800387944 */ /* 0x001fea0003c00000 */
[----:B------:R-:W0:Y:S01]  /*0180*/  LDCU UR6, c[0x0][0x3a4] ;  /* 0x00007480ff0677ac */ /* 0x000e220008000800 */
[----:B------:R-:W-:Y:S01]  /*0190*/  IMAD.MOV.U32 R5, RZ, RZ, R8 ;  /* 0x000000ffff057224 */ /* 0x000fe200078e0008 */
[----:B------:R-:W-:Y:S01]  /*01a0*/  MOV R6, R2 ;  /* 0x0000000200067202 */ /* 0x000fe20000000f00 */
[----:B------:R-:W-:Y:S01]  /*01b0*/  IMAD.MOV.U32 R16, RZ, RZ, R3 ;  /* 0x000000ffff107224 */ /* 0x000fe200078e0003 */
[----:B------:R-:W-:Y:S01]  /*01c0*/  MOV R8, 0x200 ;  /* 0x0000020000087802 */ /* 0x000fe20000000f00 */
[----:B------:R-:W-:Y:S02]  /*01d0*/  IMAD.MOV.U32 R4, RZ, RZ, R7 ;  /* 0x000000ffff047224 */ /* 0x000fe400078e0007 */
[----:B0-----:R-:W-:-:S07]  /*01e0*/  IMAD.U32 R17, RZ, RZ, UR6 ;  /* 0x00000006ff117e24 */ /* 0x001fce000f8e00ff */
[----:B------:R-:W-:Y:S05]  /*01f0*/  CALL.REL.NOINC `($__internal_1_$__cuda_sm20_rem_u64) ;  /* 0x0000001c002c7944 */ /* 0x000fea0003c00000 */
[----:B------:R-:W-:Y:S01]  /*0200*/  MOV R9, R14 ;  /* 0x0000000e00097202 */ /* 0x000fe20000000f00 */
[----:B------:R-:W-:Y:S06]  /*0210*/  BRA `(.L_x_2) ;  /* 0x0000000000587947 */ /* 0x000fec0003800000 */
.L_x_1:
[----:B------:R-:W1:Y:S08]  /*0220*/  I2F.U32.RP R6, R8 ;  /* 0x0000000800067306 */ /* 0x000e700000209000 */
[----:B-1----:R-:W1:Y:S02]  /*0230*/  MUFU.RCP R6, R6 ;  /* 0x0000000600067308 */ /* 0x002e640000001000 */
[----:B-1----:R-:W-:Y:S01]  /*0240*/  VIADD R4, R6, 0xffffffe ;  /* 0x0ffffffe06047836 */ /* 0x002fe20000000000 */
[----:B------:R-:W-:-:S05]  /*0250*/  LOP3.LUT R6, RZ, R8, RZ, 0x33, !PT ;  /* 0x00000008ff067212 */ /* 0x000fca00078e33ff */
[----:B------:R1:W2:Y:S02]  /*0260*/  F2I.FTZ.U32.TRUNC.NTZ R5, R4 ;  /* 0x0000000400057305 */ /* 0x0002a4000021f000 */
[----:B-1----:R-:W-:Y:S02]  /*0270*/  IMAD.MOV.U32 R4, RZ, RZ, RZ ;  /* 0x000000ffff047224 */ /* 0x002fe400078e00ff */
[----:B--2---:R-:W-:-:S04]  /*0280*/  IMAD.MOV R7, RZ, RZ, -R5 ;  /* 0x000000ffff077224 */ /* 0x004fc800078e0a05 */
[----:B------:R-:W-:-:S04]  /*0290*/  IMAD R7, R7, R8, RZ ;  /* 0x0000000807077224 */ /* 0x000fc800078e02ff */
[----:B------:R-:W-:-:S06]  /*02a0*/  IMAD.HI.U32 R5, R5, R7, R4 ;  /* 0x0000000705057227 */ /* 0x000fcc00078e0004 */
[----:B------:R-:W-:-:S04]  /*02b0*/  IMAD.HI.U32 R5, R5, R2, RZ ;  /* 0x0000000205057227 */ /* 0x000fc800078e00ff */
[----:B------:R-:W-:-:S04]  /*02c0*/  IMAD.MOV R9, RZ, RZ, -R5 ;  /* 0x000000ffff097224 */ /* 0x000fc800078e0a05 */
[----:B------:R-:W-:-:S05]  /*02d0*/  IMAD R9, R8, R9, R2 ;  /* 0x0000000908097224 */ /* 0x000fca00078e0202 */
[----:B------:R-:W-:-:S13]  /*02e0*/  ISETP.GE.U32.AND P0, PT, R9, R8, PT ;  /* 0x000000080900720c */ /* 0x000fda0003f06070 */
[-C--:B------:R-:W-:Y:S01]  /*02f0*/  @P0 IADD3 R9, PT, PT, R9, -R8.reuse, RZ ;  /* 0x8000000809090210 */ /* 0x080fe20007ffe0ff */
[----:B------:R-:W-:Y:S01]  /*0300*/  @P0 VIADD R5, R5, 0x1 ;  /* 0x0000000105050836 */ /* 0x000fe20000000000 */
[----:B------:R-:W-:Y:S02]  /*0310*/  ISETP.NE.U32.AND P0, PT, R8, RZ, PT ;  /* 0x000000ff0800720c */ /* 0x000fe40003f05070 */
[----:B------:R-:W-:-:S13]  /*0320*/  ISETP.GE.U32.AND P1, PT, R9, R8, PT ;  /* 0x000000080900720c */ /* 0x000fda0003f26070 */
[----:B------:R-:W-:Y:S02]  /*0330*/  @P1 VIADD R5, R5, 0x1 ;  /* 0x0000000105051836 */ /* 0x000fe40000000000 */
[----:B------:R-:W-:-:S03]  /*0340*/  @P1 IMAD.IADD R9, R9, 0x1, -R8 ;  /* 0x0000000109091824 */ /* 0x000fc600078e0a08 */
[C---:B------:R-:W-:Y:S01]  /*0350*/  SEL R4, R6.reuse, R5, !P0 ;  /* 0x0000000506047207 */ /* 0x040fe20004000000 */
[----:B------:R-:W-:Y:S01]  /*0360*/  IMAD.MOV.U32 R5, RZ, RZ, RZ ;  /* 0x000000ffff057224 */ /* 0x000fe200078e00ff */
[----:B------:R-:W-:-:S07]  /*0370*/  SEL R9, R6, R9, !P0 ;  /* 0x0000000906097207 */ /* 0x000fce0004000000 */
.L_x_2:
[----:B0-----:R-:W-:Y:S05]  /*0380*/  BSYNC.RECONVERGENT B0 ;  /* 0x0000000000007941 */ /* 0x001fea0003800200 */
.L_x_0:
[----:B------:R-:W0:Y:S01]  /*0390*/  LDC R11, c[0x0][0x3a0] ;  /* 0x0000e800ff0b7b82 */ /* 0x000e220000000800 */
[----:B------:R-:W1:Y:S01]  /*03a0*/  LDCU UR6, c[0x0][0x3a0] ;  /* 0x00007400ff0677ac */ /* 0x000e620008000800 */
[----:B------:R-:W-:Y:S01]  /*03b0*/  MOV R6, R4 ;  /* 0x0000000400067202 */ /* 0x000fe20000000f00 */
[----:B------:R-:W-:Y:S01]  /*03c0*/  IMAD.MOV.U32 R16, RZ, RZ, R5 ;  /* 0x000000ffff107224 */ /* 0x000fe200078e0005 */
[----:B------:R-:W-:Y:S01]  /*03d0*/  MOV R8, 0x410 ;  /* 0x0000041000087802 */ /* 0x000fe20000000f00 */
[----:B-1----:R-:W-:Y:S01]  /*03e0*/  IMAD.U32 R17, RZ, RZ, UR6 ;  /* 0x00000006ff117e24 */ /* 0x002fe2000f8e00ff */
[----:B0-----:R-:W-:-:S07]  /*03f0*/  SHF.R.S32.HI R11, RZ, 0x1f, R11 ;  /* 0x0000001fff0b7819 */ /* 0x001fce000001140b */
[----:B------:R-:W-:Y:S05]  /*0400*/  CALL.REL.NOINC `($__internal_1_$__cuda_sm20_rem_u64) ;  /* 0x0000001800a87944 */ /* 0x000fea0003c00000 */
[----:B------:R-:W-:Y:S01]  /*0410*/  LOP3.LUT R6, R5, R11, RZ, 0xfc, !PT ;  /* 0x0000000b05067212 */ /* 0x000fe200078efcff */
[----:B------:R-:W-:Y:S01]  /*0420*/  BSSY.RECONVERGENT B0, `(.L_x_3) ;  /* 0x0000022000007945 */ /* 0x000fe20003800200 */
[----:B------:R-:W-:Y:S02]  /*0430*/  IMAD.MOV.U32 R10, RZ, RZ, R14 ;  /* 0x000000ffff0a7224 */ /* 0x000fe400078e000e */
[----:B------:R-:W-:-:S13]  /*0440*/  ISETP.NE.U32.AND P0, PT, R6, RZ, PT ;  /* 0x000000ff0600720c */ /* 0x000fda0003f05070 */
[----:B------:R-:W-:Y:S05]  /*0450*/  @!P0 BRA `(.L_x_4) ;  /* 0x0000000000248947 */ /* 0x000fea0003800000 */
[----:B------:R-:W0:Y:S01]  /*0460*/  LDCU UR6, c[0x0][0x3a0] ;  /* 0x00007400ff0677ac */ /* 0x000e220008000800 */
[----:B------:R-:W-:Y:S01]  /*0470*/  IMAD.MOV.U32 R8, RZ, RZ, R4 ;  /* 0x000000ffff087224 */ /* 0x000fe200078e0004 */
[----:B------:R-:W-:Y:S02]  /*0480*/  MOV R16, R5 ;  /* 0x0000000500107202 */ /* 0x000fe40000000f00 */
[----:B------:R-:W-:Y:S01]  /*0490*/  MOV R14, 0x4c0 ;  /* 0x000004c0000e7802 */ /* 0x000fe20000000f00 */
[----:B0-----:R-:W-:-:S07]  /*04a0*/  IMAD.U32 R15, RZ, RZ, UR6 ;  /* 0x00000006ff0f7e24 */ /* 0x001fce000f8e00ff */
[----:B------:R-:W-:Y:S05]  /*04b0*/  CALL.REL.NOINC `($__internal_0_$__cuda_sm20_div_u64) ;  /* 0x0000001400687944 */ /* 0x000fea0003c00000 */
[----:B------:R-:W-:Y:S02]  /*04c0*/  IMAD.MOV.U32 R4, RZ, RZ, R7 ;  /* 0x000000ffff047224 */ /* 0x000fe400078e0007 */
[----:B------:R-:W-:Y:S01]  /*04d0*/  IMAD.MOV.U32 R5, RZ, RZ, R8 ;  /* 0x000000ffff057224 */ /* 0x000fe200078e0008 */
[----:B------:R-:W-:Y:S06]  /*04e0*/  BRA `(.L_x_5) ;  /* 0x0000000000547947 */ /* 0x000fec0003800000 */
.L_x_4:
[----:B------:R-:W0:Y:S02]  /*04f0*/  LDCU UR6, c[0x0][0x3a0] ;  /* 0x00007400ff0677ac */ /* 0x000e240008000800 */
[----:B0-----:R-:W0:Y:S01]  /*0500*/  I2F.U32.RP R5, UR6 ;  /* 0x0000000600057d06 */ /* 0x001e220008209000 */
[----:B------:R-:W-:-:S07]  /*0510*/  ISETP.NE.U32.AND P2, PT, RZ, UR6, PT ;  /* 0x00000006ff007c0c */ /* 0x000fce000bf45070 */
[----:B0-----:R-:W0:Y:S02]  /*0520*/  MUFU.RCP R5, R5 ;  /* 0x0000000500057308 */ /* 0x001e240000001000 */
[----:B0-----:R-:W-:Y:S02]  /*0530*/  VIADD R6, R5, 0xffffffe ;  /* 0x0ffffffe05067836 */ /* 0x001fe40000000000 */
[----:B------:R-:W-:-:S04]  /*0540*/  IMAD.MOV.U32 R5, RZ, RZ, RZ ;  /* 0x000000ffff057224 */ /* 0x000fc800078e00ff */
[----:B------:R0:W1:Y:S02]  /*0550*/  F2I.FTZ.U32.TRUNC.NTZ R7, R6 ;  /* 0x0000000600077305 */ /* 0x000064000021f000 */
[----:B0-----:R-:W-:Y:S01]  /*0560*/  IMAD.MOV.U32 R6, RZ, RZ, RZ ;  /* 0x000000ffff067224 */ /* 0x001fe200078e00ff */
[----:B-1----:R-:W-:-:S05]  /*0570*/  IADD3 R11, PT, PT, RZ, -R7, RZ ;  /* 0x80000007ff0b7210 */ /* 0x002fca0007ffe0ff */
[----:B------:R-:W-:-:S04]  /*0580*/  IMAD R11, R11, UR6, RZ ;  /* 0x000000060b0b7c24 */ /* 0x000fc8000f8e02ff */
[----:B------:R-:W-:-:S06]  /*0590*/  IMAD.HI.U32 R7, R7, R11, R6 ;  /* 0x0000000b07077227 */ /* 0x000fcc00078e0006 */
[----:B------:R-:W-:-:S04]  /*05a0*/  IMAD.HI.U32 R7, R7, R4, RZ ;  /* 0x0000000407077227 */ /* 0x000fc800078e00ff */
[----:B------:R-:W-:-:S04]  /*05b0*/  IMAD.MOV R11, RZ, RZ, -R7 ;  /* 0x000000ffff0b7224 */ /* 0x000fc800078e0a07 */
[----:B------:R-:W-:-:S05]  /*05c0*/  IMAD R4, R11, UR6, R4 ;  /* 0x000000060b047c24 */ /* 0x000fca000f8e0204 */
[----:B------:R-:W-:-:S13]  /*05d0*/  ISETP.GE.U32.AND P0, PT, R4, UR6, PT ;  /* 0x0000000604007c0c */ /* 0x000fda000bf06070 */
[----:B------:R-:W-:Y:S02]  /*05e0*/  @P0 VIADD R4, R4, -UR6 ;  /* 0x8000000604040c36 */ /* 0x000fe40008000000 */
[----:B------:R-:W-:-:S03]  /*05f0*/  @P0 VIADD R7, R7, 0x1 ;  /* 0x0000000107070836 */ /* 0x000fc60000000000 */
[----:B------:R-:W-:-:S13]  /*0600*/  ISETP.GE.U32.AND P1, PT, R4, UR6, PT ;  /* 0x0000000604007c0c */ /* 0x000fda000bf26070 */
[----:B------:R-:W-:Y:S02]  /*0610*/  @P1 IADD3 R7, PT, PT, R7, 0x1, RZ ;  /* 0x0000000107071810 */ /* 0x000fe40007ffe0ff */
[----:B------:R-:W-:-:S05]  /*0620*/  @!P2 LOP3.LUT R7, RZ, UR6, RZ, 0x33, !PT ;  /* 0x00000006ff07ac12 */ /* 0x000fca000f8e33ff */
[----:B------:R-:W-:-:S07]  /*0630*/  IMAD.MOV.U32 R4, RZ, RZ, R7 ;  /* 0x000000ffff047224 */ /* 0x000fce00078e0007 */
.L_x_5:
[----:B------:R-:W-:Y:S05]  /*0640*/  BSYNC.RECONVERGENT B0 ;  /* 0x0000000000007941 */ /* 0x000fea0003800200 */
.L_x_3:
[----:B------:R-:W0:Y:S01]  /*0650*/  LDC R13, c[0x0][0x39c] ;  /* 0x0000e700ff0d7b82 */ /* 0x000e220000000800 */
[----:B------:R-:W-:Y:S01]  /*0660*/  BSSY.RECONVERGENT B0, `(.L_x_6) ;  /* 0x0000027000007945 */ /* 0x000fe20003800200 */
[----:B0-----:R-:W-:-:S04]  /*0670*/  SHF.R.S32.HI R11, RZ, 0x1f, R13 ;  /* 0x0000001fff0b7819 */ /* 0x001fc8000001140d */
[----:B------:R-:W-:-:S04]  /*0680*/  LOP3.LUT R6, R5, R11, RZ, 0xfc, !PT ;  /* 0x0000000b05067212 */ /* 0x000fc800078efcff */
[----:B------:R-:W-:-:S13]  /*0690*/  ISETP.NE.U32.AND P0, PT, R6, RZ, PT ;  /* 0x000000ff0600720c */ /* 0x000fda0003f05070 */
[----:B------:R-:W-:Y:S05]  /*06a0*/  @!P0 BRA `(.L_x_7) ;  /* 0x0000000000348947 */ /* 0x000fea0003800000 */
[----:B------:R-:W0:Y:S01]  /*06b0*/  LDCU UR6, c[0x0][0x39c] ;  /* 0x00007380ff0677ac */ /* 0x000e220008000800 */
[----:B------:R-:W-:Y:S01]  /*06c0*/  IMAD.MOV.U32 R8, RZ, RZ, R4 ;  /* 0x000000ffff087224 */ /* 0x000fe200078e0004 */
[----:B------:R-:W-:Y:S01]  /*06d0*/  MOV R14, 0x710 ;  /* 0x00000710000e7802 */ /* 0x000fe20000000f00 */
[----:B------:R-:W-:Y:S01]  /*06e0*/  IMAD.MOV.U32 R16, RZ, RZ, R5 ;  /* 0x000000ffff107224 */ /* 0x000fe200078e0005 */
[----:B0-----:R-:W-:-:S07]  /*06f0*/  MOV R15, UR6 ;  /* 0x00000006000f7c02 */ /* 0x001fce0008000f00 */
[----:B------:R-:W-:Y:S05]  /*0700*/  CALL.REL.NOINC `($__internal_0_$__cuda_sm20_div_u64) ;  /* 0x0000001000d47944 */ /* 0x000fea0003c00000 */
[----:B------:R-:W0:Y:S01]  /*0710*/  LDCU UR6, c[0x0][0x39c] ;  /* 0x00007380ff0677ac */ /* 0x000e220008000800 */
[----:B------:R-:W-:Y:S01]  /*0720*/  IMAD.MOV.U32 R6, RZ, RZ, R4 ;  /* 0x000000ffff067224 */ /* 0x000fe200078e0004 */
[----:B------:R-:W-:Y:S01]  /*0730*/  MOV R8, 0x770 ;  /* 0x0000077000087802 */ /* 0x000fe20000000f00 */
[----:B------:R-:W-:Y:S02]  /*0740*/  IMAD.MOV.U32 R16, RZ, RZ, R5 ;  /* 0x000000ffff107224 */ /* 0x000fe400078e0005 */
[----:B0-----:R-:W-:-:S07]  /*0750*/  IMAD.U32 R17, RZ, RZ, UR6 ;  /* 0x00000006ff117e24 */ /* 0x001fce000f8e00ff */
[----:B------:R-:W-:Y:S05]  /*0760*/  CALL.REL.NOINC `($__internal_1_$__cuda_sm20_rem_u64) ;  /* 0x0000001400d07944 */ /* 0x000fea0003c00000 */
[----:B------:R-:W-:Y:S05]  /*0770*/  BRA `(.L_x_8) ;  /* 0x0000000000547947 */ /* 0x000fea0003800000 */
.L_x_7:
[----:B------:R-:W0:Y:S01]  /*0780*/  I2F.U32.RP R5, R13 ;  /* 0x0000000d00057306 */ /* 0x000e220000209000 */
[----:B------:R-:W-:-:S07]  /*0790*/  LOP3.LUT R14, RZ, R13, RZ, 0x33, !PT ;  /* 0x0000000dff0e7212 */ /* 0x000fce00078e33ff */
[----:B0-----:R-:W0:Y:S02]  /*07a0*/  MUFU.RCP R5, R5 ;  /* 0x0000000500057308 */ /* 0x001e240000001000 */
[----:B0-----:R-:W-:-:S06]  /*07b0*/  VIADD R6, R5, 0xffffffe ;  /* 0x0ffffffe05067836 */ /* 0x001fcc0000000000 */
[----:B------:R0:W1:Y:S02]  /*07c0*/  F2I.FTZ.U32.TRUNC.NTZ R7, R6 ;  /* 0x0000000600077305 */ /* 0x000064000021f000 */
[----:B0-----:R-:W-:Y:S01]  /*07d0*/  IMAD.MOV.U32 R6, RZ, RZ, RZ ;  /* 0x000000ffff067224 */ /* 0x001fe200078e00ff */
[----:B-1----:R-:W-:-:S05]  /*07e0*/  IADD3 R8, PT, PT, RZ, -R7, RZ ;  /* 0x80000007ff087210 */ /* 0x002fca0007ffe0ff */
[----:B------:R-:W-:-:S04]  /*07f0*/  IMAD R11, R8, R13, RZ ;  /* 0x0000000d080b7224 */ /* 0x000fc800078e02ff */
[----:B------:R-:W-:-:S06]  /*0800*/  IMAD.HI.U32 R7, R7, R11, R6 ;  /* 0x0000000b07077227 */ /* 0x000fcc00078e0006 */
[----:B------:R-:W-:-:S04]  /*0810*/  IMAD.HI.U32 R7, R7, R4, RZ ;  /* 0x0000000407077227 */ /* 0x000fc800078e00ff */
[----:B------:R-:W-:-:S04]  /*0820*/  IMAD.MOV R8, RZ, RZ, -R7 ;  /* 0x000000ffff087224 */ /* 0x000fc800078e0a07 */
[----:B------:R-:W-:-:S05]  /*0830*/  IMAD R4, R13, R8, R4 ;  /* 0x000000080d047224 */ /* 0x000fca00078e0204 */
[----:B------:R-:W-:-:S13]  /*0840*/  ISETP.GE.U32.AND P0, PT, R4, R13, PT ;  /* 0x0000000d0400720c */ /* 0x000fda0003f06070 */
[----:B------:R-:W-:Y:S01]  /*0850*/  @P0 IMAD.IADD R4, R4, 0x1, -R13 ;  /* 0x0000000104040824 */ /* 0x000fe200078e0a0d */
[----:B------:R-:W-:Y:S02]  /*0860*/  @P0 IADD3 R7, PT, PT, R7, 0x1, RZ ;  /* 0x0000000107070810 */ /* 0x000fe40007ffe0ff */
[----:B------:R-:W-:Y:S02]  /*0870*/  ISETP.NE.U32.AND P0, PT, R13, RZ, PT ;  /* 0x000000ff0d00720c */ /* 0x000fe40003f05070 */
[----:B------:R-:W-:-:S13]  /*0880*/  ISETP.GE.U32.AND P1, PT, R4, R13, PT ;  /* 0x0000000d0400720c */ /* 0x000fda0003f26070 */
[----:B------:R-:W-:Y:S02]  /*0890*/  @P1 VIADD R7, R7, 0x1 ;  /* 0x0000000107071836 */ /* 0x000fe40000000000 */
[----:B------:R-:W-:-:S03]  /*08a0*/  @P1 IMAD.IADD R4, R4, 0x1, -R13 ;  /* 0x0000000104041824 */ /* 0x000fc600078e0a0d */
[C---:B------:R-:W-:Y:S02]  /*08b0*/  SEL R7, R14.reuse, R7, !P0 ;  /* 0x000000070e077207 */ /* 0x040fe40004000000 */
[----:B------:R-:W-:-:S07]  /*08c0*/  SEL R14, R14, R4, !P0 ;  /* 0x000000040e0e7207 */ /* 0x000fce0004000000 */
.L_x_8:
[----:B------:R-:W-:Y:S05]  /*08d0*/  BSYNC.RECONVERGENT B0 ;  /* 0x0000000000007941 */ /* 0x000fea0003800200 */
.L_x_6:
[----:B------:R-:W0:Y:S01]  /*08e0*/  LDC R11, c[0x0][0x3b8] ;  /* 0x0000ee00ff0b7b82 */ /* 0x000e220000000800 */
[----:B------:R-:W1:Y:S01]  /*08f0*/  LDCU UR6, c[0x0][0x3c0] ;  /* 0x00007800ff0677ac */ /* 0x000e620008000800 */
[----:B------:R-:W-:Y:S01]  /*0900*/  BSSY.RECONVERGENT B0, `(.L_x_9) ;  /* 0x000002a000007945 */ /* 0x000fe20003800200 */
[----:B------:R-:W-:-:S05]  /*0910*/  IMAD.MOV.U32 R15, RZ, RZ, RZ ;  /* 0x000000ffff0f7224 */ /* 0x000fca00078e00ff */
[----:B------:R-:W2:Y:S08]  /*0920*/  LDC R8, c[0x0][0x3bc] ;  /* 0x0000ef00ff087b82 */ /* 0x000eb00000000800 */
[----:B------:R-:W3:Y:S01]  /*0930*/  LDC R19, c[0x0][0x3b0] ;  /* 0x0000ec00ff137b82 */ /* 0x000ee20000000800 */
[----:B-1----:R-:W-:Y:S02]  /*0940*/  IADD3 R18, PT, PT, R10, UR6, RZ ;  /* 0x000000060a127c10 */ /* 0x002fe4000fffe0ff */
[----:B0-----:R-:W-:-:S04]  /*0950*/  IABS R16, R11 ;  /* 0x0000000b00107213 */ /* 0x001fc80000000000 */
[----:B------:R-:W0:Y:S01]  /*0960*/  I2F.RP R4, R16 ;  /* 0x0000001000047306 */ /* 0x000e220000209400 */
[----:B--2---:R-:W-:-:S07]  /*0970*/  IABS R6, R8 ;  /* 0x0000000800067213 */ /* 0x004fce0000000000 */
[----:B------:R-:W1:Y:S01]  /*0980*/  I2F.RP R5, R6 ;  /* 0x0000000600057306 */ /* 0x000e620000209400 */
[----:B---3--:R-:W-:-:S07]  /*0990*/  ISETP.GE.AND P0, PT, R18, R19, PT ;  /* 0x000000131200720c */ /* 0x008fce0003f06270 */
[----:B0-----:R-:W0:Y:S08]  /*09a0*/  MUFU.RCP R4, R4 ;  /* 0x0000000400047308 */ /* 0x001e300000001000 */
[----:B-1----:R-:W1:Y:S01]  /*09b0*/  MUFU.RCP R5, R5 ;  /* 0x0000000500057308 */ /* 0x002e620000001000 */
[----:B0-----:R-:W-:-:S07]  /*09c0*/  VIADD R13, R4, 0xffffffe ;  /* 0x0ffffffe040d7836 */ /* 0x001fce0000000000 */
[----:B------:R-:W0:Y:S01]  /*09d0*/  F2I.FTZ.U32.TRUNC.NTZ R13, R13 ;  /* 0x0000000d000d7305 */ /* 0x000e22000021f000 */
[----:B-1----:R-:W-:Y:S01]  /*09e0*/  VIADD R12, R5, 0xffffffe ;  /* 0x0ffffffe050c7836 */ /* 0x002fe20000000000 */
[----:B------:R-:W-:Y:S06]  /*09f0*/  @!P0 BRA `(.L_x_10) ;  /* 0x0000000000688947 */ /* 0x000fec0003800000 */
[----:B------:R-:W1:Y:S01]  /*0a00*/  LDC R15, c[0x0][0x3b8] ;  /* 0x0000ee00ff0f7b82 */ /* 0x000e620000000800 */
[----:B------:R-:W-:Y:S01]  /*0a10*/  IMAD.IADD R20, R18, 0x1, -R19 ;  /* 0x0000000112147824 */ /* 0x000fe200078e0a13 */
[----:B-1----:R-:W-:-:S04]  /*0a20*/  IABS R17, R15 ;  /* 0x0000000f00117213 */ /* 0x002fc80000000000 */
[----:B------:R-:W1:Y:S08]  /*0a30*/  I2F.RP R21, R17 ;  /* 0x0000001100157306 */ /* 0x000e700000209400 */
[----:B-1----:R-:W1:Y:S02]  /*0a40*/  MUFU.RCP R21, R21 ;  /* 0x0000001500157308 */ /* 0x002e640000001000 */
[----:B-1----:R-:W-:-:S06]  /*0a50*/  VIADD R4, R21, 0xffffffe ;  /* 0x0ffffffe15047836 */ /* 0x002fcc0000000000 */
[----:B------:R1:W2:Y:S02]  /*0a60*/  F2I.FTZ.U32.TRUNC.NTZ R5, R4 ;  /* 0x0000000400057305 */ /* 0x0002a4000021f000 */
[----:B-1----:R-:W-:Y:S01]  /*0a70*/  IMAD.MOV.U32 R4, RZ, RZ, RZ ;  /* 0x000000ffff047224 */ /* 0x002fe200078e00ff */
[----:B--2---:R-:W-:-:S05]  /*0a80*/  IADD3 R22, PT, PT, RZ, -R5, RZ ;  /* 0x80000005ff167210 */ /* 0x004fca0007ffe0ff */
[----:B------:R-:W-:Y:S01]  /*0a90*/  IMAD R19, R22, R17, RZ ;  /* 0x0000001116137224 */ /* 0x000fe200078e02ff */
[----:B------:R-:W-:Y:S02]  /*0aa0*/  IABS R22, R20 ;  /* 0x0000001400167213 */ /* 0x000fe40000000000 */
[----:B------:R-:W-:Y:S01]  /*0ab0*/  LOP3.LUT R20, R20, R15, RZ, 0x3c, !PT ;  /* 0x0000000f14147212 */ /* 0x000fe200078e3cff */
[----:B------:R-:W-:-:S03]  /*0ac0*/  IMAD.HI.U32 R5, R5, R19, R4 ;  /* 0x0000001305057227 */ /* 0x000fc600078e0004 */
[----:B------:R-:W-:-:S03]  /*0ad0*/  ISETP.GE.AND P2, PT, R20, RZ, PT ;  /* 0x000000ff1400720c */ /* 0x000fc60003f46270 */
[----:B------:R-:W-:-:S04]  /*0ae0*/  IMAD.HI.U32 R5, R5, R22, RZ ;  /* 0x0000001605057227 */ /* 0x000fc800078e00ff */
[----:B------:R-:W-:-:S04]  /*0af0*/  IMAD.MOV R19, RZ, RZ, -R5 ;  /* 0x000000ffff137224 */ /* 0x000fc800078e0a05 */
[----:B------:R-:W-:-:S05]  /*0b00*/  IMAD R4, R17, R19, R22 ;  /* 0x0000001311047224 */ /* 0x000fca00078e0216 */
[----:B------:R-:W-:-:S13]  /*0b10*/  ISETP.GT.U32.AND P1, PT, R17, R4, PT ;  /* 0x000000041100720c */ /* 0x000fda0003f24070 */
[-C--:B------:R-:W-:Y:S01]  /*0b20*/  @!P1 IADD3 R4, PT, PT, R4, -R17.reuse, RZ ;  /* 0x8000001104049210 */ /* 0x080fe20007ffe0ff */
[----:B------:R-:W-:Y:S01]  /*0b30*/  @!P1 VIADD R5, R5, 0x1 ;  /* 0x0000000105059836 */ /* 0x000fe20000000000 */
[----:B------:R-:W-:Y:S02]  /*0b40*/  ISETP.NE.AND P1, PT, R15, RZ, PT ;  /* 0x000000ff0f00720c */ /* 0x000fe40003f25270 */
[----:B------:R-:W-:-:S13]  /*0b50*/  ISETP.GE.U32.AND P0, PT, R4, R17, PT ;  /* 0x000000110400720c */ /* 0x000fda0003f06070 */
[----:B------:R-:W-:-:S04]  /*0b60*/  @P0 VIADD R5, R5, 0x1 ;  /* 0x0000000105050836 */ /* 0x000fc80000000000 */
[----:B------:R-:W-:Y:S01]  /*0b70*/  @!P2 IMAD.MOV R5, RZ, RZ, -R5 ;  /* 0x000000ffff05a224 */ /* 0x000fe200078e0a05 */
[----:B------:R-:W-:-:S04]  /*0b80*/  @!P1 LOP3.LUT R5, RZ, R15, RZ, 0x33, !PT ;  /* 0x0000000fff059212 */ /* 0x000fc800078e33ff */
[----:B------:R-:W-:-:S07]  /*0b90*/  IADD3 R15, PT, PT, R5, 0x1, RZ ;  /* 0x00000001050f7810 */ /* 0x000fce0007ffe0ff */
.L_x_10:
[----:B------:R-:W-:Y:S05]  /*0ba0*/  BSYNC.RECONVERGENT B0 ;  /* 0x0000000000007941 */ /* 0x000fea0003800200 */
.L_x_9:
[----:B------:R1:W2:Y:S01]  /*0bb0*/  F2I.FTZ.U32.TRUNC.NTZ R5, R12 ;  /* 0x0000000c00057305 */ /* 0x0002a2000021f000 */
[----:B------:R-:W3:Y:S01]  /*0bc0*/  LDCU UR6, c[0x0][0x3c4] ;  /* 0x00007880ff0677ac */ /* 0x000ee20008000800 */
[----:B0-----:R-:W-:Y:S01]  /*0bd0*/  IMAD.MOV R17, RZ, RZ, -R13 ;  /* 0x000000ffff117224 */ /* 0x001fe200078e0a0d */
[----:B------:R-:W-:Y:S01]  /*0be0*/  IABS R21, R18 ;  /* 0x0000001200157213 */ /* 0x000fe20000000000 */
[----:B------:R-:W0:Y:S01]  /*0bf0*/  LDC R20, c[0x0][0x3b4] ;  /* 0x0000ed00ff147b82 */ /* 0x000e220000000800 */
[----:B------:R-:W-:Y:S01]  /*0c00*/  LOP3.LUT R18, R18, R11, RZ, 0x3c, !PT ;  /* 0x0000000b12127212 */ /* 0x000fe200078e3cff */
[----:B------:R-:W-:Y:S01]  /*0c10*/  IMAD R4, R17, R16, RZ ;  /* 0x0000001011047224 */ /* 0x000fe200078e02ff */
[----:B------:R-:W-:Y:S01]  /*0c20*/  BSSY.RECONVERGENT B0, `(.L_x_11) ;  /* 0x0000035000007945 */ /* 0x000fe20003800200 */
[----:B-1----:R-:W-:Y:S01]  /*0c30*/  IMAD.MOV.U32 R12, RZ, RZ, RZ ;  /* 0x000000ffff0c7224 */ /* 0x002fe200078e00ff */
[----:B------:R-:W-:-:S03]  /*0c40*/  ISETP.GE.AND P1, PT, R18, RZ, PT ;  /* 0x000000ff1200720c */ /* 0x000fc60003f26270 */
[----:B------:R-:W-:Y:S02]  /*0c50*/  IMAD.HI.U32 R4, R13, R4, R12 ;  /* 0x000000040d047227 */ /* 0x000fe400078e000c */
[----:B------:R-:W1:Y:S02]  /*0c60*/  LDC R12, c[0x0][0x3a8] ;  /* 0x0000ea00ff0c7b82 */ /* 0x000e640000000800 */
[----:B--2---:R-:W-:Y:S02]  /*0c70*/  IMAD.MOV R17, RZ, RZ, -R5 ;  /* 0x000000ffff117224 */ /* 0x004fe400078e0a05 */
[----:B------:R-:W-:Y:S01]  /*0c80*/  IMAD.HI.U32 R19, R4, R21, RZ ;  /* 0x0000001504137227 */ /* 0x000fe200078e00ff */
[----:B---3--:R-:W-:-:S03]  /*0c90*/  IADD3 R13, PT, PT, R9, UR6, RZ ;  /* 0x00000006090d7c10 */ /* 0x008fc6000fffe0ff */
[----:B------:R-:W-:Y:S01]  /*0ca0*/  IMAD R17, R17, R6, RZ ;  /* 0x0000000611117224 */ /* 0x000fe200078e02ff */
[----:B------:R-:W-:Y:S01]  /*0cb0*/  IABS R23, R13 ;  /* 0x0000000d00177213 */ /* 0x000fe20000000000 */
[----:B------:R-:W-:Y:S01]  /*0cc0*/  IMAD.MOV.U32 R4, RZ, RZ, RZ ;  /* 0x000000ffff047224 */ /* 0x000fe200078e00ff */
[----:B0-----:R-:W-:-:S03]  /*0cd0*/  ISETP.GE.AND P4, PT, R13, R20, PT ;  /* 0x000000140d00720c */ /* 0x001fc60003f86270 */
[----:B------:R-:W-:-:S04]  /*0ce0*/  IMAD.HI.U32 R4, R5, R17, R4 ;  /* 0x0000001105047227 */ /* 0x000fc800078e0004 */
[----:B------:R-:W-:Y:S02]  /*0cf0*/  IMAD.MOV R5, RZ, RZ, -R19 ;  /* 0x000000ffff057224 */ /* 0x000fe400078e0a13 */
[----:B------:R-:W-:-:S04]  /*0d00*/  IMAD.HI.U32 R17, R4, R23, RZ ;  /* 0x0000001704117227 */ /* 0x000fc800078e00ff */
[C---:B------:R-:W-:Y:S02]  /*0d10*/  IMAD R5, R16.reuse, R5, R21 ;  /* 0x0000000510057224 */ /* 0x040fe400078e0215 */
[----:B------:R-:W-:Y:S02]  /*0d20*/  IMAD.MOV R21, RZ, RZ, -R17 ;  /* 0x000000ffff157224 */ /* 0x000fe400078e0a11 */
[----:B------:R-:W-:Y:S01]  /*0d30*/  IMAD.MOV.U32 R4, RZ, RZ, RZ ;  /* 0x000000ffff047224 */ /* 0x000fe200078e00ff */
[----:B------:R-:W-:Y:S01]  /*0d40*/  ISETP.GT.U32.AND P3, PT, R16, R5, PT ;  /* 0x000000051000720c */ /* 0x000fe20003f64070 */
[----:B------:R-:W-:-:S05]  /*0d50*/  IMAD R21, R6, R21, R23 ;  /* 0x0000001506157224 */ /* 0x000fca00078e0217 */
[----:B------:R-:W-:-:S07]  /*0d60*/  ISETP.GT.U32.AND P0, PT, R6, R21, PT ;  /* 0x000000150600720c */ /* 0x000fce0003f04070 */
[----:B------:R-:W-:Y:S01]  /*0d70*/  @!P3 IADD3 R5, PT, PT, R5, -R16, RZ ;  /* 0x800000100505b210 */ /* 0x000fe20007ffe0ff */
[----:B------:R-:W-:-:S03]  /*0d80*/  @!P3 VIADD R19, R19, 0x1 ;  /* 0x000000011313b836 */ /* 0x000fc60000000000 */
[----:B------:R-:W-:Y:S02]  /*0d90*/  ISETP.GE.U32.AND P2, PT, R5, R16, PT ;  /* 0x000000100500720c */ /* 0x000fe40003f46070 */
[----:B------:R-:W-:Y:S01]  /*0da0*/  @!P0 IMAD.IADD R21, R21, 0x1, -R6 ;  /* 0x0000000115158824 */ /* 0x000fe200078e0a06 */
[----:B-1----:R-:W-:Y:S10]  /*0db0*/  @!P4 BRA `(.L_x_12) ;  /* 0x00000000006cc947 */ /* 0x002ff40003800000 */
[----:B------:R-:W0:Y:S01]  /*0dc0*/  LDC R16, c[0x0][0x3bc] ;  /* 0x0000ef00ff107b82 */ /* 0x000e220000000800 */
[----:B------:R-:W-:-:S05]  /*0dd0*/  IMAD.IADD R23, R13, 0x1, -R20 ;  /* 0x000000010d177824 */ /* 0x000fca00078e0a14 */
[----:B------:R-:W-:Y:S02]  /*0de0*/  IABS R20, R23 ;  /* 0x0000001700147213 */ /* 0x000fe40000000000 */
[-C--:B0-----:R-:W-:Y:S02]  /*0df0*/  IABS R18, R16.reuse ;  /* 0x0000001000127213 */ /* 0x081fe40000000000 */
[----:B------:R-:W-:Y:S02]  /*0e00*/  LOP3.LUT R23, R23, R16, RZ, 0x3c, !PT ;  /* 0x0000001017177212 */ /* 0x000fe400078e3cff */
[----:B------:R-:W0:Y:S02]  /*0e10*/  I2F.RP R22, R18 ;  /* 0x0000001200167306 */ /* 0x000e240000209400 */
[----:B------:R-:W-:-:S06]  /*0e20*/  ISETP.GE.AND P4, PT, R23, RZ, PT ;  /* 0x000000ff1700720c */ /* 0x000fcc0003f86270 */
[----:B0-----:R-:W0:Y:S02]  /*0e30*/  MUFU.RCP R22, R22 ;  /* 0x0000001600167308 */ /* 0x001e240000001000 */
[----:B0-----:R-:W-:-:S06]  /*0e40*/  IADD3 R4, PT, PT, R22, 0xffffffe, RZ ;  /* 0x0ffffffe16047810 */ /* 0x001fcc0007ffe0ff */
[----:B------:R0:W1:Y:S02]  /*0e50*/  F2I.FTZ.U32.TRUNC.NTZ R5, R4 ;  /* 0x0000000400057305 */ /* 0x000064000021f000 */
[----:B0-----:R-:W-:Y:S02]  /*0e60*/  IMAD.MOV.U32 R4, RZ, RZ, RZ ;  /* 0x000000ffff047224 */ /* 0x001fe400078e00ff */
[----:B-1----:R-:W-:-:S04]  /*0e70*/  IMAD.MOV R25, RZ, RZ, -R5 ;  /* 0x000000ffff197224 */ /* 0x002fc800078e0a05 */
[----:B------:R-:W-:-:S04]  /*0e80*/  IMAD R25, R25, R18, RZ ;  /* 0x0000001219197224 */ /* 0x000fc800078e02ff */
[----:B------:R-:W-:Y:S01]  /*0e90*/  IMAD.HI.U32 R5, R5, R25, R4 ;  /* 0x0000001905057227 */ /* 0x000fe200078e0004 */
[----:B------:R-:W-:-:S05]  /*0ea0*/  MOV R25, R20 ;  /* 0x0000001400197202 */ /* 0x000fca0000000f00 */
[----:B------:R-:W-:-:S04]  /*0eb0*/  IMAD.HI.U32 R5, R5, R25, RZ ;  /* 0x0000001905057227 */ /* 0x000fc800078e00ff */
[----:B------:R-:W-:-:S04]  /*0ec0*/  IMAD.MOV R20, RZ, RZ, -R5 ;  /* 0x000000ffff147224 */ /* 0x000fc800078e0a05 */
[----:B------:R-:W-:-:S05]  /*0ed0*/  IMAD R25, R18, R20, R25 ;  /* 0x0000001412197224 */ /* 0x000fca00078e0219 */
[----:B------:R-:W-:-:S13]  /*0ee0*/  ISETP.GT.U32.AND P5, PT, R18, R25, PT ;  /* 0x000000191200720c */ /* 0x000fda0003fa4070 */
[----:B------:R-:W-:Y:S02]  /*0ef0*/  @!P5 IMAD.IADD R25, R25, 0x1, -R18 ;  /* 0x000000011919d824 */ /* 0x000fe400078e0a12 */
[----:B------:R-:W-:Y:S01]  /*0f00*/  @!P5 VIADD R5, R5, 0x1 ;  /* 0x000000010505d836 */ /* 0x000fe20000000000 */
[----:B------:R-:W-:Y:S02]  /*0f10*/  ISETP.NE.AND P5, PT, R16, RZ, PT ;  /* 0x000000ff1000720c */ /* 0x000fe40003fa5270 */
[----:B------:R-:W-:-:S13]  /*0f20*/  ISETP.GE.U32.AND P3, PT, R25, R18, PT ;  /* 0x000000121900720c */ /* 0x000fda0003f66070 */
[----:B------:R-:W-:-:S05]  /*0f30*/  @P3 IADD3 R5, PT, PT, R5, 0x1, RZ ;  /* 0x0000000105053810 */ /* 0x000fca0007ffe0ff */
[----:B------:R-:W-:Y:S01]  /*0f40*/  @!P4 IMAD.MOV R5, RZ, RZ, -R5 ;  /* 0x000000ffff05c224 */ /* 0x000fe200078e0a05 */
[----:B------:R-:W-:-:S05]  /*0f50*/  @!P5 LOP3.LUT R5, RZ, R16, RZ, 0x33, !PT ;  /* 0x00000010ff05d212 */ /* 0x000fca00078e33ff */
[----:B------:R-:W-:-:S07]  /*0f60*/  VIADD R4, R5, 0x1 ;  /* 0x0000000105047836 */ /* 0x000fce0000000000 */
.L_x_12:
[----:B------:R-:W-:Y:S05]  /*0f70*/  BSYNC.RECONVERGENT B0 ;  /* 0x0000000000007941 */ /* 0x000fea0003800200 */
.L_x_11:
[----:B------:R-:W-:Y:S01]  /*0f80*/  ISETP.NE.AND P3, PT, R11, RZ, PT ;  /* 0x000000ff0b00720c */ /* 0x000fe20003f65270 */
[----:B------:R-:W-:Y:S01]  /*0f90*/  @P2 VIADD R19, R19, 0x1 ;  /* 0x0000000113132836 */ /* 0x000fe20000000000 */
[----:B------:R-:W0:Y:S01]  /*0fa0*/  LDCU UR6, c[0x0][0x39c] ;  /* 0x00007380ff0677ac */ /* 0x000e220008000800 */
[----:B------:R-:W-:Y:S01]  /*0fb0*/  ISETP.GE.U32.AND P2, PT, R21, R6, PT ;  /* 0x000000061500720c */ /* 0x000fe20003f46070 */
[----:B------:R-:W-:Y:S01]  /*0fc0*/  IMAD.MOV.U32 R5, RZ, RZ, R15 ;  /* 0x000000ffff057224 */ /* 0x000fe200078e000f */
[----:B------:R-:W-:Y:S01]  /*0fd0*/  LOP3.LUT R13, R13, R8, RZ, 0x3c, !PT ;  /* 0x000000080d0d7212 */ /* 0x000fe200078e3cff */
[----:B------:R-:W-:Y:S01]  /*0fe0*/  @!P0 VIADD R17, R17, 0x1 ;  /* 0x0000000111118836 */ /* 0x000fe20000000000 */
[----:B------:R-:W-:Y:S01]  /*0ff0*/  @!P1 IADD3 R19, PT, PT, -R19, RZ, RZ ;  /* 0x000000ff13139210 */ /* 0x000fe20007ffe1ff */
[----:B------:R-:W-:Y:S01]  /*1000*/  BSSY.RECONVERGENT B1, `(.L_x_13) ;  /* 0x0000096000017945 */ /* 0x000fe20003800200 */
[----:B------:R-:W-:-:S04]  /*1010*/  ISETP.GE.AND P1, PT, R13, RZ, PT ;  /* 0x000000ff0d00720c */ /* 0x000fc80003f26270 */
[----:B------:R-:W-:Y:S02]  /*1020*/  @!P3 LOP3.LUT R19, RZ, R11, RZ, 0x33, !PT ;  /* 0x0000000bff13b212 */ /* 0x000fe400078e33ff */
[----:B------:R-:W-:Y:S01]  /*1030*/  ISETP.NE.AND P3, PT, R8, RZ, PT ;  /* 0x000000ff0800720c */ /* 0x000fe20003f65270 */
[----:B------:R-:W-:Y:S01]  /*1040*/  @P2 VIADD R17, R17, 0x1 ;  /* 0x0000000111112836 */ /* 0x000fe20000000000 */
[----:B------:R-:W-:Y:S01]  /*1050*/  VIADDMNMX R6, R19, 0x1, R12, PT ;  /* 0x0000000113067846 */ /* 0x000fe2000380010c */
[----:B0-----:R-:W-:-:S03]  /*1060*/  IMAD R13, R7, UR6, R14 ;  /* 0x00000006070d7c24 */ /* 0x001fc6000f8e020e */
[----:B------:R-:W-:Y:S01]  /*1070*/  ISETP.GE.AND P0, PT, R5, R6, PT ;  /* 0x000000060500720c */ /* 0x000fe20003f06270 */
[----:B------:R-:W-:Y:S01]  /*1080*/  IMAD.MOV.U32 R7, RZ, RZ, RZ ;  /* 0x000000ffff077224 */ /* 0x000fe200078e00ff */
[----:B------:R-:W-:-:S05]  /*1090*/  @!P1 IADD3 R17, PT, PT, -R17, RZ, RZ ;  /* 0x000000ff11119210 */ /* 0x000fca0007ffe1ff */
[----:B------:R-:W-:-:S06]  /*10a0*/  @!P3 LOP3.LUT R17, RZ, R8, RZ, 0x33, !PT ;  /* 0x00000008ff11b212 */ /* 0x000fcc00078e33ff */
[----:B------:R-:W-:Y:S05]  /*10b0*/  @P0 BRA `(.L_x_14) ;  /* 0x0000000800280947 */ /* 0x000fea0003800000 */
[----:B------:R-:W0:Y:S01]  /*10c0*/  LDC R11, c[0x0][0x3ac] ;  /* 0x0000eb00ff0b7b82 */ /* 0x000e220000000800 */
[----:B------:R-:W1:Y:S01]  /*10d0*/  LDCU UR6, c[0x0][0x3a4] ;  /* 0x00007480ff0677ac */ /* 0x000e620008000800 */
[----:B------:R-:W-:Y:S02]  /*10e0*/  IMAD.MOV.U32 R7, RZ, RZ, RZ ;  /* 0x000000ffff077224 */ /* 0x000fe400078e00ff */
[----:B-1----:R-:W-:Y:S02]  /*10f0*/  IMAD R9, R10, UR6, R9 ;  /* 0x000000060a097c24 */ /* 0x002fe4000f8e0209 */
[----:B0-----:R-:W-:Y:S01]  /*1100*/  IMAD R8, R12, R11, RZ ;  /* 0x0000000b0c087224 */ /* 0x001fe200078e02ff */
[----:B------:R-:W-:-:S03]  /*1110*/  VIADDMNMX R11, R17, 0x1, R11, PT ;  /* 0x00000001110b7846 */ /* 0x000fc6000380010b */
[----:B------:R-:W-:-:S05]  /*1120*/  IMAD R8, R13, R8, RZ ;  /* 0x000000080d087224 */ /* 0x000fca00078e02ff */
[----:B------:R-:W-:-:S07]  /*1130*/  SHF.R.S32.HI R10, RZ, 0x1f, R8 ;  /* 0x0000001fff0a7819 */ /* 0x000fce0000011408 */
.L_x_22:
[----:B------:R-:W-:Y:S01]  /*1140*/  ISETP.GE.AND P0, PT, R4, R11, PT ;  /* 0x0000000b0400720c */ /* 0x000fe20003f06270 */
[----:B------:R-:W-:-:S12]  /*1150*/  BSSY.RECONVERGENT B0, `(.L_x_15) ;  /* 0x000007d000007945 */ /* 0x000fd80003800200 */
[----:B------:R-:W-:Y:S05]  /*1160*/  @P0 BRA `(.L_x_16) ;  /* 0x0000000400ec0947 */ /* 0x000fea0003800000 */
[----:B------:R-:W-:Y:S01]  /*1170*/  IMAD.IADD R12, R11, 0x1, -R4 ;  /* 0x000000010b0c7824 */ /* 0x000fe200078e0a04 */
[----:B------:R-:W-:Y:S01]  /*1180*/  BSSY.RECONVERGENT B2, `(.L_x_17) ;  /* 0x0000043000027945 */ /* 0x000fe20003800200 */
[----:B------:R-:W-:Y:S02]  /*1190*/  PLOP3.LUT P0, PT, PT, PT, PT, 0x80, 0x8 ;  /* 0x000000000008781c */ /* 0x000fe40003f0f070 */
[----:B------:R-:W-:Y:S02]  /*11a0*/  MOV R24, R4 ;  /* 0x0000000400187202 */ /* 0x000fe40000000f00 */
[----:B------:R-:W-:-:S13]  /*11b0*/  ISETP.GT.AND P1, PT, R12, 0x3, PT ;  /* 0x000000030c00780c */ /* 0x000fda0003f24270 */
[----:B------:R-:W-:Y:S05]  /*11c0*/  @!P1 BRA `(.L_x_18) ;  /* 0x0000000000f89947 */ /* 0x000fea0003800000 */
[----:B------:R-:W-:Y:S01]  /*11d0*/  PLOP3.LUT P0, PT, PT, PT, PT, 0x8, 0x80 ;  /* 0x000000000080781c */ /* 0x000fe20003f0e170 */
[----:B------:R-:W-:-:S12]  /*11e0*/  VIADD R20, R11, 0xfffffffd ;  /* 0xfffffffd0b147836 */ /* 0x000fd80000000000 */
.L_x_19:
[----:B------:R-:W0:Y:S01]  /*11f0*/  LDCU UR6, c[0x0][0x3ac] ;  /* 0x00007580ff0677ac */ /* 0x000e220008000800 */
[----:B------:R-:W-:Y:S01]  /*1200*/  VIADD R16, R24, 0x1 ;  /* 0x0000000118107836 */ /* 0x000fe20000000000 */
[----:B------:R-:W1:Y:S01]  /*1210*/  LDCU.64 UR8, c[0x0][0x390] ;  /* 0x00007200ff0877ac */ /* 0x000e620008000a00 */
[C---:B0-----:R-:W-:Y:S02]  /*1220*/  IMAD R13, R5.reuse, UR6, R24 ;  /* 0x00000006050d7c24 */ /* 0x041fe4000f8e0218 */
[----:B------:R-:W-:-:S03]  /*1230*/  IMAD R17, R5, UR6, R16 ;  /* 0x0000000605117c24 */ /* 0x000fc6000f8e0210 */
[----:B------:R-:W-:-:S04]  /*1240*/  IADD3 R15, P1, PT, R8, R13, RZ ;  /* 0x0000000d080f7210 */ /* 0x000fc80007f3e0ff */
[----:B------:R-:W-:Y:S02]  /*1250*/  LEA.HI.X.SX32 R14, R13, R10, 0x1, P1 ;  /* 0x0000000a0d0e7211 */ /* 0x000fe400008f0eff */
[----:B-1----:R-:W-:-:S04]  /*1260*/  LEA R12, P1, R15, UR8, 0x2 ;  /* 0x000000080f0c7c11 */ /* 0x002fc8000f8210ff */
[----:B------:R-:W-:Y:S02]  /*1270*/  LEA.HI.X R13, R15, UR9, R14, 0x2, P1 ;  /* 0x000000090f0d7c11 */ /* 0x000fe400088f140e */
[----:B------:R-:W-:-:S03]  /*1280*/  IADD3 R19, P1, PT, R8, R17, RZ ;  /* 0x0000001108137210 */ /* 0x000fc60007f3e0ff */
[----:B------:R0:W2:Y:S01]  /*1290*/  LDG.E R12, desc[UR4][R12.64] ;  /* 0x000000040c0c7981 */ /* 0x0000a2000c1e1900 */
[----:B------:R-:W-:Y:S02]  /*12a0*/  LEA.HI.X.SX32 R18, R17, R10, 0x1, P1 ;  /* 0x0000000a11127211 */ /* 0x000fe400008f0eff */
[----:B------:R-:W-:Y:S01]  /*12b0*/  LEA R16, P1, R19, UR8, 0x2 ;  /* 0x0000000813107c11 */ /* 0x000fe2000f8210ff */
[----:B------:R-:W-:-:S03]  /*12c0*/  VIADD R22, R24, 0x2 ;  /* 0x0000000218167836 */ /* 0x000fc60000000000 */
[----:B------:R-:W-:Y:S01]  /*12d0*/  LEA.HI.X R17, R19, UR9, R18, 0x2, P1 ;  /* 0x0000000913117c11 */ /* 0x000fe200088f1412 */
[----:B------:R-:W-:-:S04]  /*12e0*/  IMAD R21, R5, UR6, R22 ;  /* 0x0000000605157c24 */ /* 0x000fc8000f8e0216 */
[----:B------:R1:W3:Y:S01]  /*12f0*/  LDG.E R25, desc[UR4][R16.64] ;  /* 0x0000000410197981 */ /* 0x0002e2000c1e1900 */
[----:B------:R-:W-:Y:S02]  /*1300*/  IADD3 R23, P1, PT, R8, R21, RZ ;  /* 0x0000001508177210 */ /* 0x000fe40007f3e0ff */
[----:B------:R-:W-:Y:S02]  /*1310*/  IADD3 R22, PT, PT, R24, 0x3, RZ ;  /* 0x0000000318167810 */ /* 0x000fe40007ffe0ff */
[----:B------:R-:W-:Y:S02]  /*1320*/  LEA.HI.X.SX32 R26, R21, R10, 0x1, P1 ;  /* 0x0000000a151a7211 */ /* 0x000fe400008f0eff */
[----:B------:R-:W-:Y:S01]  /*1330*/  LEA R28, P1, R23, UR8, 0x2 ;  /* 0x00000008171c7c11 */ /* 0x000fe2000f8210ff */
[----:B0-----:R-:W-:-:S03]  /*1340*/  IMAD R13, R5, UR6, R22 ;  /* 0x00000006050d7c24 */ /* 0x001fc6000f8e0216 */
[----:B------:R-:W-:Y:S02]  /*1350*/  LEA.HI.X R29, R23, UR9, R26, 0x2, P1 ;  /* 0x00000009171d7c11 */ /* 0x000fe400088f141a */
[----:B------:R-:W-:-:S03]  /*1360*/  IADD3 R21, P1, PT, R8, R13, RZ ;  /* 0x0000000d08157210 */ /* 0x000fc60007f3e0ff */
[----:B------:R-:W4:Y:S01]  /*1370*/  LDG.E R28, desc[UR4][R28.64] ;  /* 0x000000041c1c7981 */ /* 0x000f22000c1e1900 */
[----:B------:R-:W-:Y:S02]  /*1380*/  LEA.HI.X.SX32 R22, R13, R10, 0x1, P1 ;  /* 0x0000000a0d167211 */ /* 0x000fe400008f0eff */
[----:B-1----:R-:W-:-:S04]  /*1390*/  LEA R16, P1, R21, UR8, 0x2 ;  /* 0x0000000815107c11 */ /* 0x002fc8000f8210ff */
[----:B------:R-:W-:-:S05]  /*13a0*/  LEA.HI.X R17, R21, UR9, R22, 0x2, P1 ;  /* 0x0000000915117c11 */ /* 0x000fca00088f1416 */
[----:B------:R-:W5:Y:S01]  /*13b0*/  LDG.E R16, desc[UR4][R16.64] ;  /* 0x0000000410107981 */ /* 0x000f62000c1e1900 */
[-C--:B--2---:R-:W-:Y:S02]  /*13c0*/  ISETP.NE.AND P4, PT, R12, R9.reuse, PT ;  /* 0x000000090c00720c */ /* 0x084fe40003f85270 */
[----:B---3--:R-:W-:-:S11]  /*13d0*/  ISETP.NE.AND P3, PT, R25, R9, PT ;  /* 0x000000091900720c */ /* 0x008fd60003f65270 */
[----:B------:R-:W0:Y:S02]  /*13e0*/  @!P4 LDC.64 R12, c[0x0][0x388] ;  /* 0x0000e200ff0ccb82 */ /* 0x000e240000000a00 */
[C---:B0-----:R-:W-:Y:S02]  /*13f0*/  @!P4 LEA R12, P1, R15.reuse, R12, 0x1 ;  /* 0x0000000c0f0cc211 */ /* 0x041fe400078208ff */
[----:B-----5:R-:W-:Y:S02]  /*1400*/  ISETP.NE.AND P2, PT, R16, R9, PT ;  /* 0x000000091000720c */ /* 0x020fe40003f45270 */
[----:B------:R-:W-:Y:S02]  /*1410*/  @!P4 LEA.HI.X R13, R15, R13, R14, 0x1, P1 ;  /* 0x0000000d0f0dc211 */ /* 0x000fe400008f0c0e */
[----:B------:R-:W0:Y:S01]  /*1420*/  @!P3 LDC.64 R14, c[0x0][0x388] ;  /* 0x0000e200ff0ebb82 */ /* 0x000e220000000a00 */
[----:B----4-:R-:W-:Y:S02]  /*1430*/  ISETP.NE.AND P1, PT, R28, R9, PT ;  /* 0x000000091c00720c */ /* 0x010fe40003f25270 */
[----:B------:R-:W2:Y:S11]  /*1440*/  @!P4 LDG.E.U16 R12, desc[UR4][R12.64] ;  /* 0x000000040c0cc981 */ /* 0x000eb6000c1e1500 */
[----:B------:R-:W1:Y:S01]  /*1450*/  @!P1 LDC.64 R16, c[0x0][0x388] ;  /* 0x0000e200ff109b82 */ /* 0x000e620000000a00 */
[----:B0-----:R-:W-:-:S04]  /*1460*/  @!P3 LEA R14, P5, R19, R14, 0x1 ;  /* 0x0000000e130eb211 */ /* 0x001fc800078a08ff */
[----:B------:R-:W-:-:S03]  /*1470*/  @!P3 LEA.HI.X R15, R19, R15, R18, 0x1, P5 ;  /* 0x0000000f130fb211 */ /* 0x000fc600028f0c12 */
[----:B------:R-:W0:Y:S02]  /*1480*/  @!P2 LDC.64 R18, c[0x0][0x388] ;  /* 0x0000e200ff12ab82 */ /* 0x000e240000000a00 */
[----:B------:R-:W3:Y:S01]  /*1490*/  @!P3 LDG.E.U16 R14, desc[UR4][R14.64] ;  /* 0x000000040e0eb981 */ /* 0x000ee2000c1e1500 */
[----:B-1----:R-:W-:-:S04]  /*14a0*/  @!P1 LEA R16, P5, R23, R16, 0x1 ;  /* 0x0000001017109211 */ /* 0x002fc800078a08ff */
[----:B------:R-:W-:-:S05]  /*14b0*/  @!P1 LEA.HI.X R17, R23, R17, R26, 0x1, P5 ;  /* 0x0000001117119211 */ /* 0x000fca00028f0c1a */
[----:B------:R-:W4:Y:S01]  /*14c0*/  @!P1 LDG.E.U16 R16, desc[UR4][R16.64] ;  /* 0x0000000410109981 */ /* 0x000f22000c1e1500 */
[----:B0-----:R-:W-:-:S04]  /*14d0*/  @!P2 LEA R18, P5, R21, R18, 0x1 ;  /* 0x000000121512a211 */ /* 0x001fc800078a08ff */
[----:B------:R-:W-:-:S05]  /*14e0*/  @!P2 LEA.HI.X R19, R21, R19, R22, 0x1, P5 ;  /* 0x000000131513a211 */ /* 0x000fca00028f0c16 */
[----:B------:R-:W5:Y:S01]  /*14f0*/  @!P2 LDG.E.U16 R18, desc[UR4][R18.64] ;  /* 0x000000041212a981 */ /* 0x000f62000c1e1500 */
[----:B------:R-:W-:Y:S02]  /*1500*/  VIADD R24, R24, 0x4 ;  /* 0x0000000418187836 */ /* 0x000fe40000000000 */
[----:B--2---:R-:W-:-:S05]  /*1510*/  @!P4 HADD2.F32 R22, -RZ, R12.H0_H0 ;  /* 0x2000000cff16c230 */ /* 0x004fca0000004100 */
[----:B------:R-:W-:Y:S01]  /*1520*/  @!P4 FADD R7, R7, R22 ;  /* 0x000000160707c221 */ /* 0x000fe20000000000 */
[----:B---3--:R-:W-:-:S05]  /*1530*/  @!P3 HADD2.F32 R26, -RZ, R14.H0_H0 ;  /* 0x2000000eff1ab230 */ /* 0x008fca0000004100 */
[----:B------:R-:W-:Y:S01]  /*1540*/  @!P3 FADD R7, R7, R26 ;  /* 0x0000001a0707b221 */ /* 0x000fe20000000000 */
[----:B------:R-:W-:Y:S01]  /*1550*/  ISETP.GE.AND P3, PT, R24, R20, PT ;  /* 0x000000141800720c */ /* 0x000fe20003f66270 */
[----:B----4-:R-:W-:-:S05]  /*1560*/  @!P1 HADD2.F32 R12, -RZ, R16.H0_H0 ;  /* 0x20000010ff0c9230 */ /* 0x010fca0000004100 */
[----:B------:R-:W-:Y:S01]  /*1570*/  @!P1 FADD R7, R7, R12 ;  /* 0x0000000c07079221 */ /* 0x000fe20000000000 */
[----:B-----5:R-:W-:-:S05]  /*1580*/  @!P2 HADD2.F32 R14, -RZ, R18.H0_H0 ;  /* 0x20000012ff0ea230 */ /* 0x020fca0000004100 */
[----:B------:R-:W-:Y:S01]  /*1590*/  @!P2 FADD R7, R7, R14 ;  /* 0x0000000e0707a221 */ /* 0x000fe20000000000 */
[----:B------:R-:W-:Y:S06]  /*15a0*/  @!P3 BRA `(.L_x_19) ;  /* 0xfffffffc0010b947 */ /* 0x000fec000383ffff */
.L_x_18:
[----:B------:R-:W-:Y:S05]  /*15b0*/  BSYNC.RECONVERGENT B2 ;  /* 0x0000000000027941 */ /* 0x000fea0003800200 */
.L_x_17:
[----:B------:R-:W-:Y:S01]  /*15c0*/  IMAD.IADD R12, R11, 0x1, -R24 ;  /* 0x000000010b0c7824 */ /* 0x000fe200078e0a18 */
[----:B------:R-:W-:Y:S04]  /*15d0*/  BSSY.RECONVERGENT B2, `(.L_x_20) ;  /* 0x0000022000027945 */ /* 0x000fe80003800200 */
[----:B------:R-:W-:-:S13]  /*15e0*/  ISETP.GT.AND P1, PT, R12, 0x1, PT ;  /* 0x000000010c00780c */ /* 0x000fda0003f24270 */
[----:B------:R-:W-:Y:S05]  /*15f0*/  @!P1 BRA `(.L_x_21) ;  /* 0x00000000007c9947 */ /* 0x000fea0003800000 */
[----:B------:R-:W0:Y:S01]  /*1600*/  LDCU UR6, c[0x0][0x3ac] ;  /* 0x00007580ff0677ac */ /* 0x000e220008000800 */
[----:B------:R-:W-:Y:S01]  /*1610*/  VIADD R20, R24, 0x1 ;  /* 0x0000000118147836 */ /* 0x000fe20000000000 */
[----:B------:R-:W1:Y:S01]  /*1620*/  LDCU.64 UR8, c[0x0][0x390] ;  /* 0x00007200ff0877ac */ /* 0x000e620008000a00 */
[C---:B0-----:R-:W-:Y:S02]  /*1630*/  IMAD R13, R5.reuse, UR6, R24 ;  /* 0x00000006050d7c24 */ /* 0x041fe4000f8e0218 */
[----:B------:R-:W-:-:S03]  /*1640*/  IMAD R23, R5, UR6, R20 ;  /* 0x0000000605177c24 */ /* 0x000fc6000f8e0214 */
[C---:B------:R-:W-:Y:S02]  /*1650*/  IADD3 R21, P0, PT, R8.reuse, R13, RZ ;  /* 0x0000000d08157210 */ /* 0x040fe40007f1e0ff */
[----:B------:R-:W-:Y:S02]  /*1660*/  IADD3 R22, P1, PT, R8, R23, RZ ;  /* 0x0000001708167210 */ /* 0x000fe40007f3e0ff */
[-C--:B------:R-:W-:Y:S02]  /*1670*/  LEA.HI.X.SX32 R24, R13, R10.reuse, 0x1, P0 ;  /* 0x0000000a0d187211 */ /* 0x080fe400000f0eff */
[----:B-1----:R-:W-:Y:S02]  /*1680*/  LEA R16, P0, R21, UR8, 0x2 ;  /* 0x0000000815107c11 */ /* 0x002fe4000f8010ff */
[----:B------:R-:W-:Y:S02]  /*1690*/  LEA.HI.X.SX32 R23, R23, R10, 0x1, P1 ;  /* 0x0000000a17177211 */ /* 0x000fe400008f0eff */
[----:B------:R-:W-:-:S02]  /*16a0*/  LEA R18, P1, R22, UR8, 0x2 ;  /* 0x0000000816127c11 */ /* 0x000fc4000f8210ff */
[----:B------:R-:W-:Y:S02]  /*16b0*/  LEA.HI.X R17, R21, UR9, R24, 0x2, P0 ;  /* 0x0000000915117c11 */ /* 0x000fe400080f1418 */
[----:B------:R-:W-:-:S03]  /*16c0*/  LEA.HI.X R19, R22, UR9, R23, 0x2, P1 ;  /* 0x0000000916137c11 */ /* 0x000fc600088f1417 */
[----:B------:R-:W2:Y:S04]  /*16d0*/  LDG.E R16, desc[UR4][R16.64] ;  /* 0x0000000410107981 */ /* 0x000ea8000c1e1900 */
[----:B------:R-:W3:Y:S01]  /*16e0*/  LDG.E R18, desc[UR4][R18.64] ;  /* 0x0000000412127981 */ /* 0x000ee2000c1e1900 */
[-C--:B--2---:R-:W-:Y:S02]  /*16f0*/  ISETP.NE.AND P1, PT, R16, R9.reuse, PT ;  /* 0x000000091000720c */ /* 0x084fe40003f25270 */
[----:B---3--:R-:W-:-:S11]  /*1700*/  ISETP.NE.AND P2, PT, R18, R9, PT ;  /* 0x000000091200720c */ /* 0x008fd60003f45270 */
[----:B------:R-:W0:Y:S08]  /*1710*/  @!P1 LDC.64 R12, c[0x0][0x388] ;  /* 0x0000e200ff0c9b82 */ /* 0x000e300000000a00 */
[----:B------:R-:W1:Y:S01]  /*1720*/  @!P2 LDC.64 R14, c[0x0][0x388] ;  /* 0x0000e200ff0eab82 */ /* 0x000e620000000a00 */
[----:B0-----:R-:W-:-:S04]  /*1730*/  @!P1 LEA R12, P0, R21, R12, 0x1 ;  /* 0x0000000c150c9211 */ /* 0x001fc800078008ff */
[----:B------:R-:W-:Y:S02]  /*1740*/  @!P1 LEA.HI.X R13, R21, R13, R24, 0x1, P0 ;  /* 0x0000000d150d9211 */ /* 0x000fe400000f0c18 */
[----:B-1----:R-:W-:-:S03]  /*1750*/  @!P2 LEA R14, P3, R22, R14, 0x1 ;  /* 0x0000000e160ea211 */ /* 0x002fc600078608ff */
[----:B------:R-:W2:Y:S01]  /*1760*/  @!P1 LDG.E.U16 R12, desc[UR4][R12.64] ;  /* 0x000000040c0c9981 */ /* 0x000ea2000c1e1500 */
[----:B------:R-:W-:-:S05]  /*1770*/  @!P2 LEA.HI.X R15, R22, R15, R23, 0x1, P3 ;  /* 0x0000000f160fa211 */ /* 0x000fca00018f0c17 */
[----:B------:R-:W3:Y:S01]  /*1780*/  @!P2 LDG.E.U16 R14, desc[UR4][R14.64] ;  /* 0x000000040e0ea981 */ /* 0x000ee2000c1e1500 */
[----:B------:R-:W-:Y:S02]  /*1790*/  PLOP3.LUT P0, PT, PT, PT, PT, 0x8, 0x80 ;  /* 0x000000000080781c */ /* 0x000fe40003f0e170 */
[----:B------:R-:W-:Y:S01]  /*17a0*/  IADD3 R24, PT, PT, R20, 0x1, RZ ;  /* 0x0000000114187810 */ /* 0x000fe20007ffe0ff */
[----:B--2---:R-:W-:-:S05]  /*17b0*/  @!P1 HADD2.F32 R16, -RZ, R12.H0_H0 ;  /* 0x2000000cff109230 */ /* 0x004fca0000004100 */
[----:B------:R-:W-:Y:S01]  /*17c0*/  @!P1 FADD R7, R7, R16 ;  /* 0x0000001007079221 */ /* 0x000fe20000000000 */
[----:B---3--:R-:W-:-:S05]  /*17d0*/  @!P2 HADD2.F32 R18, -RZ, R14.H0_H0 ;  /* 0x2000000eff12a230 */ /* 0x008fca0000004100 */
[----:B------:R-:W-:-:S07]  /*17e0*/  @!P2 FADD R7, R7, R18 ;  /* 0x000000120707a221 */ /* 0x000fce0000000000 */
.L_x_21:
[----:B------:R-:W-:Y:S05]  /*17f0*/  BSYNC.RECONVERGENT B2 ;  /* 0x0000000000027941 */ /* 0x000fea0003800200 */
.L_x_20:
[----:B------:R-:W-:-:S13]  /*1800*/  ISETP.LT.OR P0, PT, R24, R11, P0 ;  /* 0x0000000b1800720c */ /* 0x000fda0000701670 */
[----:B------:R-:W-:Y:S05]  /*1810*/  @!P0 BRA `(.L_x_16) ;  /* 0x0000000000408947 */ /* 0x000fea0003800000 */
[----:B------:R-:W0:Y:S01]  /*1820*/  LDCU UR6, c[0x0][0x3ac] ;  /* 0x00007580ff0677ac */ /* 0x000e220008000800 */
[----:B------:R-:W1:Y:S01]  /*1830*/  LDCU.64 UR8, c[0x0][0x390] ;  /* 0x00007200ff0877ac */ /* 0x000e620008000a00 */
[----:B0-----:R-:W-:-:S05]  /*1840*/  IMAD R13, R5, UR6, R24 ;  /* 0x00000006050d7c24 */ /* 0x001fca000f8e0218 */
[----:B------:R-:W-:-:S04]  /*1850*/  IADD3 R14, P0, PT, R8, R13, RZ ;  /* 0x0000000d080e7210 */ /* 0x000fc80007f1e0ff */
[----:B------:R-:W-:Y:S02]  /*1860*/  LEA.HI.X.SX32 R15, R13, R10, 0x1, P0 ;  /* 0x0000000a0d0f7211 */ /* 0x000fe400000f0eff */
[----:B-1----:R-:W-:-:S04]  /*1870*/  LEA R12, P0, R14, UR8, 0x2 ;  /* 0x000000080e0c7c11 */ /* 0x002fc8000f8010ff */
[----:B------:R-:W-:-:S05]  /*1880*/  LEA.HI.X R13, R14, UR9, R15, 0x2, P0 ;  /* 0x000000090e0d7c11 */ /* 0x000fca00080f140f */
[----:B------:R-:W2:Y:S02]  /*1890*/  LDG.E R12, desc[UR4][R12.64] ;  /* 0x000000040c0c7981 */ /* 0x000ea4000c1e1900 */
[----:B--2---:R-:W-:-:S13]  /*18a0*/  ISETP.NE.AND P0, PT, R12, R9, PT ;  /* 0x000000090c00720c */ /* 0x004fda0003f05270 */
[----:B------:R-:W-:Y:S05]  /*18b0*/  @P0 BRA `(.L_x_16) ;  /* 0x0000000000180947 */ /* 0x000fea0003800000 */
[----:B------:R-:W0:Y:S02]  /*18c0*/  LDCU.64 UR8, c[0x0][0x388] ;  /* 0x00007100ff0877ac */ /* 0x000e240008000a00 */
[----:B0-----:R-:W-:-:S04]  /*18d0*/  LEA R12, P0, R14, UR8, 0x1 ;  /* 0x000000080e0c7c11 */ /* 0x001fc8000f8008ff */
[----:B------:R-:W-:-:S05]  /*18e0*/  LEA.HI.X R13, R14, UR9, R15, 0x1, P0 ;  /* 0x000000090e0d7c11 */ /* 0x000fca00080f0c0f */
[----:B------:R-:W2:Y:S02]  /*18f0*/  LDG.E.U16 R12, desc[UR4][R12.64] ;  /* 0x000000040c0c7981 */ /* 0x000ea4000c1e1500 */
[----:B--2---:R-:W-:-:S05]  /*1900*/  HADD2.F32 R14, -RZ, R12.H0_H0 ;  /* 0x2000000cff0e7230 */ /* 0x004fca0000004100 */
[----:B------:R-:W-:-:S07]  /*1910*/  FADD R7, R7, R14 ;  /* 0x0000000e07077221 */ /* 0x000fce0000000000 */
.L_x_16:
[----:B------:R-:W-:Y:S05]  /*1920*/  BSYNC.RECONVERGENT B0 ;  /* 0x0000000000007941 */ /* 0x000fea0003800200 */
.L_x_15:
[----:B------:R-:W-:-:S05]  /*1930*/  VIADD R5, R5, 0x1 ;  /* 0x0000000105057836 */ /* 0x000fca0000000000 */
[----:B------:R-:W-:-:S13]  /*1940*/  ISETP.GE.AND P0, PT, R5, R6, PT ;  /* 0x000000060500720c */ /* 0x000fda0003f06270 */
[----:B------:R-:W-:Y:S05]  /*1950*/  @!P0 BRA `(.L_x_22) ;  /* 0xfffffff400f88947 */ /* 0x000fea000383ffff */
.L_x_14:
[----:B------:R-:W-:Y:S05]  /*1960*/  BSYNC.RECONVERGENT B1 ;  /* 0x0000000000017941 */ /* 0x000fea0003800200 */
.L_x_13:
[----:B------:R-:W0:Y:S01]  /*1970*/  LDCU.64 UR8, c[0x0][0x3c8] ;  /* 0x00007900ff0877ac */ /* 0x000e220008000a00 */
[----:B------:R-:W-:Y:S01]  /*1980*/  F2FP.F16.F32.PACK_AB R7, RZ, R7 ;  /* 0x00000007ff07723e */ /* 0x000fe200000000ff */
[----:B------:R-:W1:Y:S03]  /*1990*/  LDCU UR6, c[0x0][0x370] ;  /* 0x00006e00ff0677ac */ /* 0x000e660008000800 */
[----:B------:R-:W-:Y:S01]  /*19a0*/  PRMT R6, R7, 0x7610, R6 ;  /* 0x0000761007067816 */ /* 0x000fe20000000006 */
[----:B------:R-:W2:Y:S01]  /*19b0*/  LDCU UR10, c[0x0][0x380] ;  /* 0x00007000ff0a77ac */ /* 0x000ea20008000800 */
[----:B0-----:R-:W-:Y:S01]  /*19c0*/  LEA R4, P0, R2, UR8, 0x1 ;  /* 0x0000000802047c11 */ /* 0x001fe2000f8008ff */
[----:B-1----:R-:W-:-:S03]  /*19d0*/  IMAD R7, R0, UR6, RZ ;  /* 0x0000000600077c24 */ /* 0x002fc6000f8e02ff */
[----:B------:R-:W-:Y:S02]  /*19e0*/  LEA.HI.X R5, R2, UR9, R3, 0x1, P0 ;  /* 0x0000000902057c11 */ /* 0x000fe400080f0c03 */
[----:B------:R-:W-:-:S03]  /*19f0*/  IADD3 R2, P0, PT, R7, R2, RZ ;  /* 0x0000000207027210 */ /* 0x000fc60007f1e0ff */
[----:B------:R1:W-:Y:S02]  /*1a00*/  STG.E.U16 desc[UR4][R4.64], R6 ;  /* 0x0000000604007986 */ /* 0x0003e4000c101504 */
[----:B------:R-:W-:Y:S01]  /*1a10*/  IMAD.X R3, RZ, RZ, R3, P0 ;  /* 0x000000ffff037224 */ /* 0x000fe200000e0603 */
[----:B--2---:R-:W-:-:S04]  /*1a20*/  ISETP.GE.U32.AND P0, PT, R2, UR10, PT ;  /* 0x0000000a02007c0c */ /* 0x004fc8000bf06070 */
[----:B------:R-:W-:-:S13]  /*1a30*/  ISETP.GE.U32.AND.EX P0, PT, R3, UR7, PT, P0 ;  /* 0x0000000703007c0c */ /* 0x000fda000bf06100 */
[----:B-1----:R-:W-:Y:S05]  /*1a40*/  @!P0 BRA `(.L_x_23) ;  /* 0xffffffe4009c8947 */ /* 0x002fea000383ffff */
[----:B------:R-:W-:Y:S05]  /*1a50*/  EXIT ;  /* 0x000000000000794d */ /* 0x000fea0003800000 */
        .weak           $__internal_0_$__cuda_sm20_div_u64
        .type           $__internal_0_$__cuda_sm20_div_u64,@function
        .size           $__internal_0_$__cuda_sm20_div_u64,($__internal_1_$__cuda_sm20_rem_u64 - $__internal_0_$__cuda_sm20_div_u64)
$__internal_0_$__cuda_sm20_div_u64:
[----:B------:R-:W-:Y:S01]  /*1a60*/  IMAD.MOV.U32 R18, RZ, RZ, R15 ;  /* 0x000000ffff127224 */ /* 0x000fe200078e000f */
[----:B------:R-:W-:-:S04]  /*1a70*/  MOV R19, R11 ;  /* 0x0000000b00137202 */ /* 0x000fc80000000f00 */
[----:B------:R-:W0:Y:S08]  /*1a80*/  I2F.U64.RP R17, R18 ;  /* 0x0000001200117312 */ /* 0x000e300000309000 */
[----:B0-----:R-:W0:Y:S02]  /*1a90*/  MUFU.RCP R17, R17 ;  /* 0x0000001100117308 */ /* 0x001e240000001000 */
[----:B0-----:R-:W-:-:S06]  /*1aa0*/  VIADD R6, R17, 0x1ffffffe ;  /* 0x1ffffffe11067836 */ /* 0x001fcc0000000000 */
[----:B------:R-:W0:Y:S02]  /*1ab0*/  F2I.U64.TRUNC R6, R6 ;  /* 0x0000000600067311 */ /* 0x000e24000020d800 */
[----:B0-----:R-:W-:-:S04]  /*1ac0*/  IMAD.WIDE.U32 R12, R6, R15, RZ ;  /* 0x0000000f060c7225 */ /* 0x001fc800078e00ff */
[----:B------:R-:W-:Y:S01]  /*1ad0*/  IMAD R13, R6, R11, R13 ;  /* 0x0000000b060d7224 */ /* 0x000fe200078e020d */
[----:B------:R-:W-:-:S03]  /*1ae0*/  IADD3 R21, P0, PT, RZ, -R12, RZ ;  /* 0x8000000cff157210 */ /* 0x000fc60007f1e0ff */
[----:B------:R-:W-:Y:S02]  /*1af0*/  IMAD R13, R7, R15, R13 ;  /* 0x0000000f070d7224 */ /* 0x000fe400078e020d */
[----:B------:R-:W-:-:S04]  /*1b00*/  IMAD.HI.U32 R12, R6, R21, RZ ;  /* 0x00000015060c7227 */ /* 0x000fc800078e00ff */
[----:B------:R-:W-:Y:S02]  /*1b10*/  IMAD.X R23, RZ, RZ, ~R13, P0 ;  /* 0x000000ffff177224 */ /* 0x000fe400000e0e0d */
[----:B------:R-:W-:Y:S02]  /*1b20*/  IMAD.MOV.U32 R13, RZ, RZ, R6 ;  /* 0x000000ffff0d7224 */ /* 0x000fe400078e0006 */
[-C--:B------:R-:W-:Y:S02]  /*1b30*/  IMAD R17, R7, R23.reuse, RZ ;  /* 0x0000001707117224 */ /* 0x080fe400078e02ff */
[----:B------:R-:W-:-:S04]  /*1b40*/  IMAD.WIDE.U32 R12, P0, R6, R23, R12 ;  /* 0x00000017060c7225 */ /* 0x000fc8000780000c */
[----:B------:R-:W-:-:S04]  /*1b50*/  IMAD.HI.U32 R23, R7, R23, RZ ;  /* 0x0000001707177227 */ /* 0x000fc800078e00ff */
[----:B------:R-:W-:-:S05]  /*1b60*/  IMAD.HI.U32 R12, P1, R7, R21, R12 ;  /* 0x00000015070c7227 */ /* 0x000fca000782000c */
[----:B------:R-:W-:Y:S02]  /*1b70*/  IADD3 R13, P2, PT, R17, R12, RZ ;  /* 0x0000000c110d7210 */ /* 0x000fe40007f5e0ff */
[----:B------:R-:W-:-:S03]  /*1b80*/  IADD3.X R12, PT, PT, R23, R7, RZ, P0, !PT ;  /* 0x00000007170c7210 */ /* 0x000fc600007fe4ff */
[----:B------:R-:W-:Y:S01]  /*1b90*/  IMAD.WIDE.U32 R6, R13, R15, RZ ;  /* 0x0000000f0d067225 */ /* 0x000fe200078e00ff */
[----:B------:R-:W-:-:S03]  /*1ba0*/  IADD3.X R17, PT, PT, RZ, RZ, R12, P2, P1 ;  /* 0x000000ffff117210 */ /* 0x000fc600017e240c */
[----:B------:R-:W-:Y:S01]  /*1bb0*/  IMAD R12, R13, R11, R7 ;  /* 0x0000000b0d0c7224 */ /* 0x000fe200078e0207 */
[----:B------:R-:W-:-:S03]  /*1bc0*/  IADD3 R7, P0, PT, RZ, -R6, RZ ;  /* 0x80000006ff077210 */ /* 0x000fc60007f1e0ff */
[----:B------:R-:W-:Y:S02]  /*1bd0*/  IMAD R6, R17, R15, R12 ;  /* 0x0000000f11067224 */ /* 0x000fe400078e020c */
[----:B------:R-:W-:-:S04]  /*1be0*/  IMAD.HI.U32 R12, R13, R7, RZ ;  /* 0x000000070d0c7227 */ /* 0x000fc800078e00ff */
[----:B------:R-:W-:-:S04]  /*1bf0*/  IMAD.X R6, RZ, RZ, ~R6, P0 ;  /* 0x000000ffff067224 */ /* 0x000fc800000e0e06 */
[----:B------:R-:W-:-:S04]  /*1c00*/  IMAD.WIDE.U32 R12, P0, R13, R6, R12 ;  /* 0x000000060d0c7225 */ /* 0x000fc8000780000c */
[C---:B------:R-:W-:Y:S02]  /*1c10*/  IMAD R18, R17.reuse, R6, RZ ;  /* 0x0000000611127224 */ /* 0x040fe400078e02ff */
[----:B------:R-:W-:-:S04]  /*1c20*/  IMAD.HI.U32 R13, P1, R17, R7, R12 ;  /* 0x00000007110d7227 */ /* 0x000fc8000782000c */
[----:B------:R-:W-:Y:S01]  /*1c30*/  IMAD.HI.U32 R6, R17, R6, RZ ;  /* 0x0000000611067227 */ /* 0x000fe200078e00ff */
[----:B------:R-:W-:-:S03]  /*1c40*/  IADD3 R13, P2, PT, R18, R13, RZ ;  /* 0x0000000d120d7210 */ /* 0x000fc60007f5e0ff */
[----:B------:R-:W-:Y:S02]  /*1c50*/  IMAD.X R17, R6, 0x1, R17, P0 ;  /* 0x0000000106117824 */ /* 0x000fe400000e0611 */
[----:B------:R-:W-:-:S03]  /*1c60*/  IMAD.HI.U32 R6, R13, R8, RZ ;  /* 0x000000080d067227 */ /* 0x000fc600078e00ff */
[----:B------:R-:W-:Y:S01]  /*1c70*/  IADD3.X R17, PT, PT, RZ, RZ, R17, P2, P1 ;  /* 0x000000ffff117210 */ /* 0x000fe200017e2411 */
[----:B------:R-:W-:Y:S02]  /*1c80*/  IMAD.MOV.U32 R7, RZ, RZ, RZ ;  /* 0x000000ffff077224 */ /* 0x000fe400078e00ff */
[----:B------:R-:W-:-:S04]  /*1c90*/  IMAD.WIDE.U32 R6, R13, R16, R6 ;  /* 0x000000100d067225 */ /* 0x000fc800078e0006 */
[C---:B------:R-:W-:Y:S02]  /*1ca0*/  IMAD R13, R17.reuse, R16, RZ ;  /* 0x00000010110d7224 */ /* 0x040fe400078e02ff */
[----:B------:R-:W-:-:S04]  /*1cb0*/  IMAD.HI.U32 R6, P0, R17, R8, R6 ;  /* 0x0000000811067227 */ /* 0x000fc80007800006 */
[----:B------:R-:W-:Y:S01]  /*1cc0*/  IMAD.HI.U32 R12, R17, R16, RZ ;  /* 0x00000010110c7227 */ /* 0x000fe200078e00ff */
[----:B------:R-:W-:-:S04]  /*1cd0*/  IADD3 R18, P1, PT, R13, R6, RZ ;  /* 0x000000060d127210 */ /* 0x000fc80007f3e0ff */
[----:B------:R-:W-:Y:S01]  /*1ce0*/  IADD3.X R12, PT, PT, R12, RZ, RZ, P0, !PT ;  /* 0x000000ff0c0c7210 */ /* 0x000fe200007fe4ff */
[----:B------:R-:W-:-:S04]  /*1cf0*/  IMAD.WIDE.U32 R6, R18, R15, RZ ;  /* 0x0000000f12067225 */ /* 0x000fc800078e00ff */
[----:B------:R-:W-:Y:S01]  /*1d00*/  IMAD.X R12, RZ, RZ, R12, P1 ;  /* 0x000000ffff0c7224 */ /* 0x000fe200008e060c */
[----:B------:R-:W-:Y:S01]  /*1d10*/  IADD3 R20, P1, PT, -R6, R8, RZ ;  /* 0x0000000806147210 */ /* 0x000fe20007f3e1ff */
[----:B------:R-:W-:-:S03]  /*1d20*/  IMAD R7, R18, R11, R7 ;  /* 0x0000000b12077224 */ /* 0x000fc600078e0207 */
[-C--:B------:R-:W-:Y:S01]  /*1d30*/  ISETP.GE.U32.AND P0, PT, R20, R15.reuse, PT ;  /* 0x0000000f1400720c */ /* 0x080fe20003f06070 */
[----:B------:R-:W-:-:S04]  /*1d40*/  IMAD R7, R12, R15, R7 ;  /* 0x0000000f0c077224 */ /* 0x000fc800078e0207 */
[----:B------:R-:W-:Y:S01]  /*1d50*/  IMAD.X R16, R16, 0x1, ~R7, P1 ;  /* 0x0000000110107824 */ /* 0x000fe200008e0e07 */
[----:B------:R-:W-:Y:S02]  /*1d60*/  IADD3 R6, P1, PT, -R15, R20, RZ ;  /* 0x000000140f067210 */ /* 0x000fe40007f3e1ff */
[----:B------:R-:W-:Y:S02]  /*1d70*/  IADD3 R7, P2, PT, R18, 0x1, RZ ;  /* 0x0000000112077810 */ /* 0x000fe40007f5e0ff */
[C---:B------:R-:W-:Y:S01]  /*1d80*/  ISETP.GE.U32.AND.EX P0, PT, R16.reuse, R11, PT, P0 ;  /* 0x0000000b1000720c */ /* 0x040fe20003f06100 */
[----:B------:R-:W-:Y:S01]  /*1d90*/  IMAD.X R8, R16, 0x1, ~R11, P1 ;  /* 0x0000000110087824 */ /* 0x000fe200008e0e0b */
[----:B------:R-:W-:Y:S02]  /*1da0*/  IADD3.X R13, PT, PT, RZ, R12, RZ, P2, !PT ;  /* 0x0000000cff0d7210 */ /* 0x000fe400017fe4ff */
[----:B------:R-:W-:Y:S02]  /*1db0*/  SEL R6, R6, R20, P0 ;  /* 0x0000001406067207 */ /* 0x000fe40000000000 */
[----:B------:R-:W-:-:S02]  /*1dc0*/  SEL R18, R7, R18, P0 ;  /* 0x0000001207127207 */ /* 0x000fc40000000000 */
[----:B------:R-:W-:Y:S02]  /*1dd0*/  SEL R8, R8, R16, P0 ;  /* 0x0000001008087207 */ /* 0x000fe40000000000 */
[----:B------:R-:W-:Y:S02]  /*1de0*/  SEL R13, R13, R12, P0 ;  /* 0x0000000c0d0d7207 */ /* 0x000fe40000000000 */
[----:B------:R-:W-:Y:S02]  /*1df0*/  ISETP.GE.U32.AND P0, PT, R6, R15, PT ;  /* 0x0000000f0600720c */ /* 0x000fe40003f06070 */
[----:B------:R-:W-:Y:S02]  /*1e00*/  IADD3 R7, P2, PT, R18, 0x1, RZ ;  /* 0x0000000112077810 */ /* 0x000fe40007f5e0ff */
[----:B------:R-:W-:Y:S02]  /*1e10*/  ISETP.GE.U32.AND.EX P0, PT, R8, R11, PT, P0 ;  /* 0x0000000b0800720c */ /* 0x000fe40003f06100 */
[----:B------:R-:W-:Y:S01]  /*1e20*/  ISETP.NE.U32.AND P1, PT, R15, RZ, PT ;  /* 0x000000ff0f00720c */ /* 0x000fe20003f25070 */
[----:B------:R-:W-:Y:S01]  /*1e30*/  IMAD.X R8, RZ, RZ, R13, P2 ;  /* 0x000000ffff087224 */ /* 0x000fe200010e060d */
[----:B------:R-:W-:Y:S01]  /*1e40*/  SEL R7, R7, R18, P0 ;  /* 0x0000001207077207 */ /* 0x000fe20000000000 */
[----:B------:R-:W-:Y:S01]  /*1e50*/  IMAD.MOV.U32 R15, RZ, RZ, 0x0 ;  /* 0x00000000ff0f7424 */ /* 0x000fe200078e00ff */
[----:B------:R-:W-:-:S02]  /*1e60*/  ISETP.NE.AND.EX P1, PT, R11, RZ, PT, P1 ;  /* 0x000000ff0b00720c */ /* 0x000fc40003f25310 */
[----:B------:R-:W-:Y:S02]  /*1e70*/  SEL R8, R8, R13, P0 ;  /* 0x0000000d08087207 */ /* 0x000fe40000000000 */
[----:B------:R-:W-:Y:S02]  /*1e80*/  SEL R7, R7, 0xffffffff, P1 ;  /* 0xffffffff07077807 */ /* 0x000fe40000800000 */
[----:B------:R-:W-:Y:S01]  /*1e90*/  SEL R8, R8, 0xffffffff, P1 ;  /* 0xffffffff08087807 */ /* 0x000fe20000800000 */
[----:B------:R-:W-:Y:S06]  /*1ea0*/  RET.REL.NODEC R14 `(_ZN6caffe278_GLOBAL__N__54_tmpxft_00005b9e_00000000_7_max_pool_with_index_cpp1_ii_f8a2868615MaxPoolBackwardIN3c104HalfEEEviPKT_PKiiiiiiiiiiiiiPS4_) ;  /* 0xffffffe00e547950 */ /* 0x000fec0003c3ffff */
        .weak           $__internal_1_$__cuda_sm20_rem_u64
        .type           $__internal_1_$__cuda_sm20_rem_u64,@function
        .size           $__internal_1_$__cuda_sm20_rem_u64,(.L_x_95 - $__internal_1_$__cuda_sm20_rem_u64)
$__internal_1_$__cuda_sm20_rem_u64:
[----:B------:R-:W-:Y:S01]  /*1eb0*/  IMAD.MOV.U32 R18, RZ, RZ, R17 ;  /* 0x000000ffff127224 */ /* 0x000fe200078e0011 */
[----:B------:R-:W-:-:S05]  /*1ec0*/  MOV R19, R11 ;  /* 0x0000000b00137202 */ /* 0x000fca0000000f00 */
        /* <DEDUP_REMOVED lines=46> */
[----:B------:R-:W-:Y:S01]  /*21b0*/  IADD3 R6, P1, PT, -R17, R20, RZ ;  /* 0x0000001411067210 */ /* 0x000fe20007f3e1ff */
[----:B------:R-:W-:-:S03]  /*21c0*/  IMAD.MOV.U32 R13, RZ, RZ, 0x0 ;  /* 0x00000000ff0d7424 */ /* 0x000fc600078e00ff */
[C---:B------:R-:W-:Y:S01]  /*21d0*/  ISETP.GE.U32.AND.EX P0, PT, R14.reuse, R11, PT, P0 ;  /* 0x0000000b0e00720c */ /* 0x040fe20003f06100 */
[----:B------:R-:W-:Y:S01]  /*21e0*/  IMAD.X R12, R14, 0x1, ~R11, P1 ;  /* 0x000000010e0c7824 */ /* 0x000fe200008e0e0b */
[C---:B------:R-:W-:Y:S02]  /*21f0*/  ISETP.NE.U32.AND P1, PT, R17.reuse, RZ, PT ;  /* 0x000000ff1100720c */ /* 0x040fe40003f25070 */
[----:B------:R-:W-:Y:S02]  /*2200*/  SEL R6, R6, R20, P0 ;  /* 0x0000001406067207 */ /* 0x000fe40000000000 */
[----:B------:R-:W-:Y:S02]  /*2210*/  SEL R12, R12, R14, P0 ;  /* 0x0000000e0c0c7207 */ /* 0x000fe40000000000 */
[----:B------:R-:W-:Y:S02]  /*2220*/  ISETP.GE.U32.AND P0, PT, R6, R17, PT ;  /* 0x000000110600720c */ /* 0x000fe40003f06070 */
[----:B------:R-:W-:-:S02]  /*2230*/  IADD3 R14, PT, PT, -R17, R6, RZ ;  /* 0x00000006110e7210 */ /* 0x000fc40007ffe1ff */
[----:B------:R-:W-:Y:S01]  /*2240*/  ISETP.GE.U32.AND.EX P0, PT, R12, R11, PT, P0 ;  /* 0x0000000b0c00720c */ /* 0x000fe20003f06100 */
[----:B------:R-:W-:Y:S01]  /*2250*/  IMAD.MOV.U32 R12, RZ, RZ, R8 ;  /* 0x000000ffff0c7224 */ /* 0x000fe200078e0008 */
[----:B------:R-:W-:Y:S02]  /*2260*/  ISETP.NE.AND.EX P1, PT, R11, RZ, PT, P1 ;  /* 0x000000ff0b00720c */ /* 0x000fe40003f25310 */
[----:B------:R-:W-:-:S04]  /*2270*/  SEL R14, R14, R6, P0 ;  /* 0x000000060e0e7207 */ /* 0x000fc80000000000 */
[----:B------:R-:W-:Y:S01]  /*2280*/  SEL R14, R14, 0xffffffff, P1 ;  /* 0xffffffff0e0e7807 */ /* 0x000fe20000800000 */
[----:B------:R-:W-:Y:S06]  /*2290*/  RET.REL.NODEC R12 `(_ZN6caffe278_GLOBAL__N__54_tmpxft_00005b9e_00000000_7_max_pool_with_index_cpp1_ii_f8a2868615MaxPoolBackwardIN3c104HalfEEEviPKT_PKiiiiiiiiiiiiiPS4_) ;  /* 0xffffffdc0c587950 */ /* 0x000fec0003c3ffff */
.L_x_24:
[----:B------:R-:W-:-:S00]  /*22a0*/  BRA `(.L_x_24) ;  /* 0xfffffffc00fc7947 */ /* 0x000fc0000383ffff */
[----:B------:R-:W-:-:S00]  /*22b0*/  NOP ;  /* 0x0000000000007918 */ /* 0x000fc00000000000 */
        /* <DEDUP_REMOVED lines=12> */
.L_x_95:


//--------------------- .text._ZN6caffe278_GLOBAL__N__54_tmpxft_00005b9e_00000000_7_max_pool_with_index_cpp1_ii_f8a2868615MaxPoolBackwardIfEEviPKT_PKiiiiiiiiiiiiiPS2_ --------------------------
	.section	.text._ZN6caffe278_GLOBAL__N__54_tmpxft_00005b9e_00000000_7_max_pool_with_index_cpp1_ii_f8a2868615MaxPoolBackwardIfEEviPKT_PKiiiiiiiiiiiiiPS2_,"ax",@progbits
	.align	128
        .global         _ZN6caffe278_GLOBAL__N__54_tmpxft_00005b9e_00000000_7_max_pool_with_index_cpp1_ii_f8a2868615MaxPoolBackwardIfEEviPKT_PKiiiiiiiiiiiiiPS2_
        .type           _ZN6caffe278_GLOBAL__N__54_tmpxft_00005b9e_00000000_7_max_pool_with_index_cpp1_ii_f8a2868615MaxPoolBackwardIfEEviPKT_PKiiiiiiiiiiiiiPS2_,@function
        .size           _ZN6caffe278_GLOBAL__N__54_tmpxft_00005b9e_00000000_7_max_pool_with_index_cpp1_ii_f8a2868615MaxPoolBackwardIfEEviPKT_PKiiiiiiiiiiiiiPS2_,(.L_x_97 - _ZN6caffe278_GLOBAL__N__54_tmpxft_00005b9e_00000000_7_max_pool_with_index_cpp1_ii_f8a2868615MaxPoolBackwardIfEEviPKT_PKiiiiiiiiiiiiiPS2_)
        .other          _ZN6caffe278_GLOBAL__N__54_tmpxft_00005b9e_00000000_7_max_pool_with_index_cpp1_ii_f8a2868615MaxPoolBackwardIfEEviPKT_PKiiiiiiiiiiiiiPS2_,@"STO_CUDA_ENTRY STV_DEFAULT"
_ZN6caffe278_GLOBAL__N__54_tmpxft_00005b9e_00000000_7_max_pool_with_index_cpp1_ii_f8a2868615MaxPoolBackwardIfEEviPKT_PKiiiiiiiiiiiiiPS2_:
.text._ZN6caffe278_GLOBAL__N__54_tmpxft_00005b9e_00000000_7_max_pool_with_index_cpp1_ii_f8a2868615MaxPoolBackwardIfEEviPKT_PKiiiiiiiiiiiiiPS2_:
        /* <DEDUP_REMOVED lines=12> */
.L_x_48:
        /* <DEDUP_REMOVED lines=11> */
[----:B0-----:R-:W-:Y:S05]  /*0170*/  CALL.REL.NOINC `($__internal_2_$__cuda_sm20_div_u64) ;  /* 0x00000018004c7944 */ /* 0x001fea0003c00000 */
[----:B------:R-:W0:Y:S01]  /*0180*/  LDCU UR6, c[0x0][0x3a4] ;  /* 0x00007480ff0677ac */ /* 0x000e220008000800 */
[----:B------:R-:W-:Y:S01]  /*0190*/  IMAD.MOV.U32 R5, RZ, RZ, R8 ;  /* 0x000000ffff057224 */ /* 0x000fe200078e0008 */
[----:B------:R-:W-:Y:S01]  /*01a0*/  MOV R6, R2 ;  /* 0x0000000200067202 */ /* 0x000fe20000000f00 */
[----:B------:R-:W-:Y:S01]  /*01b0*/  IMAD.MOV.U32 R16, RZ, RZ, R3 ;  /* 0x000000ffff107224 */ /* 0x000fe200078e0003 */
[----:B------:R-:W-:Y:S01]  /*01c0*/  MOV R8, 0x200 ;  /* 0x0000020000087802 */ /* 0x000fe20000000f00 */
[----:B------:R-:W-:Y:S02]  /*01d0*/  IMAD.MOV.U32 R4, RZ, RZ, R7 ;  /* 0x000000ffff047224 */ /* 0x000fe400078e0007 */
[----:B0-----:R-:W-:-:S07]  /*01e0*/  IMAD.U32 R17, RZ, RZ, UR6 ;  /* 0x00000006ff117e24 */ /* 0x001fce000f8e00ff */
[----:B------:R-:W-:Y:S05]  /*01f0*/  CALL.REL.NOINC `($__internal_3_$__cuda_sm20_rem_u64) ;  /* 0x0000001c00407944 */ /* 0x000fea0003c00000 */
[----:B------:R-:W-:Y:S01]  /*0200*/  MOV R9, R14 ;  /* 0x0000000e00097202 */ /* 0x000fe20000000f00 */
[----:B------:R-:W-:Y:S06]  /*0210*/  BRA `(.L_x_27) ;  /* 0x0000000000587947 */ /* 0x000fec0003800000 */
.L_x_26:
        /* <DEDUP_REMOVED lines=22> */
.L_x_27:
[----:B0-----:R-:W-:Y:S05]  /*0380*/  BSYNC.RECONVERGENT B0 ;  /* 0x0000000000007941 */ /* 0x001fea0003800200 */
.L_x_25:
[----:B------:R-:W0:Y:S01]  /*0390*/  LDC R11, c[0x0][0x3a0] ;  /* 0x0000e800ff0b7b82 */ /* 0x000e220000000800 */
[----:B------:R-:W1:Y:S01]  /*03a0*/  LDCU UR6, c[0x0][0x3a0] ;  /* 0x00007400ff0677ac */ /* 0x000e620008000800 */
[----:B------:R-:W-:Y:S01]  /*03b0*/  MOV R6, R4 ;  /* 0x0000000400067202 */ /* 0x000fe20000000f00 */
[----:B------:R-:W-:Y:S01]  /*03c0*/  IMAD.MOV.U32 R16, RZ, RZ, R5 ;  /* 0x000000ffff107224 */ /* 0x000fe200078e0005 */
[----:B------:R-:W-:Y:S01]  /*03d0*/  MOV R8, 0x410 ;  /* 0x0000041000087802 */ /* 0x000fe20000000f00 */
[----:B-1----:R-:W-:Y:S01]  /*03e0*/  IMAD.U32 R17, RZ, RZ, UR6 ;  /* 0x00000006ff117e24 */ /* 0x002fe2000f8e00ff */
[----:B0-----:R-:W-:-:S07]  /*03f0*/  SHF.R.S32.HI R11, RZ, 0x1f, R11 ;  /* 0x0000001fff0b7819 */ /* 0x001fce000001140b */
[----:B------:R-:W-:Y:S05]  /*0400*/  CALL.REL.NOINC `($__internal_3_$__cuda_sm20_rem_u64) ;  /* 0x0000001800bc7944 */ /* 0x000fea0003c00000 */
        /* <DEDUP_REMOVED lines=10> */
[----:B------:R-:W-:Y:S05]  /*04b0*/  CALL.REL.NOINC `($__internal_2_$__cuda_sm20_div_u64) ;  /* 0x00000014007c7944 */ /* 0x000fea0003c00000 */
[----:B------:R-:W-:Y:S02]  /*04c0*/  IMAD.MOV.U32 R4, RZ, RZ, R7 ;  /* 0x000000ffff047224 */ /* 0x000fe400078e0007 */
[----:B------:R-:W-:Y:S01]  /*04d0*/  IMAD.MOV.U32 R5, RZ, RZ, R8 ;  /* 0x000000ffff057224 */ /* 0x000fe200078e0008 */
[----:B------:R-:W-:Y:S06]  /*04e0*/  BRA `(.L_x_30) ;  /* 0x0000000000547947 */ /* 0x000fec0003800000 */
.L_x_29:
        /* <DEDUP_REMOVED lines=15> */
[----:B------:R-:W-:Y:S01]  /*05e0*/  @P0 VIADD R4, R4, -UR6 ;  /* 0x8000000604040c36 */ /* 0x000fe20008000000 */
[----:B------:R-:W-:-:S04]  /*05f0*/  @P0 IADD3 R7, PT, PT, R7, 0x1, RZ ;  /* 0x0000000107070810 */ /* 0x000fc80007ffe0ff */
[----:B------:R-:W-:-:S13]  /*0600*/  ISETP.GE.U32.AND P1, PT, R4, UR6, PT ;  /* 0x0000000604007c0c */ /* 0x000fda000bf26070 */
[----:B------:R-:W-:Y:S01]  /*0610*/  @P1 VIADD R7, R7, 0x1 ;  /* 0x0000000107071836 */ /* 0x000fe20000000000 */
[----:B------:R-:W-:-:S05]  /*0620*/  @!P2 LOP3.LUT R7, RZ, UR6, RZ, 0x33, !PT ;  /* 0x00000006ff07ac12 */ /* 0x000fca000f8e33ff */
[----:B------:R-:W-:-:S07]  /*0630*/  IMAD.MOV.U32 R4, RZ, RZ, R7 ;  /* 0x000000ffff047224 */ /* 0x000fce00078e0007 */
.L_x_30:
[----:B------:R-:W-:Y:S05]  /*0640*/  BSYNC.RECONVERGENT B0 ;  /* 0x0000000000007941 */ /* 0x000fea0003800200 */
.L_x_28:
[----:B------:R-:W0:Y:S01]  /*0650*/  LDC R13, c[0x0][0x39c] ;  /* 0x0000e700ff0d7b82 */ /* 0x000e220000000800 */
[----:B------:R-:W-:Y:S01]  /*0660*/  BSSY.RECONVERGENT B0, `(.L_x_31) ;  /* 0x0000027000007945 */ /* 0x000fe20003800200 */
[----:B0-----:R-:W-:-:S04]  /*0670*/  SHF.R.S32.HI R11, RZ, 0x1f, R13 ;  /* 0x0000001fff0b7819 */ /* 0x001fc8000001140d */
[----:B------:R-:W-:-:S04]  /*0680*/  LOP3.LUT R6, R5, R11, RZ, 0xfc, !PT ;  /* 0x0000000b05067212 */ /* 0x000fc800078efcff */
[----:B------:R-:W-:-:S13]  /*0690*/  ISETP.NE.U32.AND P0, PT, R6, RZ, PT ;  /* 0x000000ff0600720c */ /* 0x000fda0003f05070 */
[----:B------:R-:W-:Y:S05]  /*06a0*/  @!P0 BRA `(.L_x_32) ;  /* 0x0000000000348947 */ /* 0x000fea0003800000 */
[----:B------:R-:W0:Y:S01]  /*06b0*/  LDCU UR6, c[0x0][0x39c] ;  /* 0x00007380ff0677ac */ /* 0x000e220008000800 */
[----:B------:R-:W-:Y:S01]  /*06c0*/  MOV R8, R4 ;  /* 0x0000000400087202 */ /* 0x000fe20000000f00 */
[----:B------:R-:W-:Y:S01]  /*06d0*/  IMAD.MOV.U32 R16, RZ, RZ, R5 ;  /* 0x000000ffff107224 */ /* 0x000fe200078e0005 */
[----:B------:R-:W-:Y:S01]  /*06e0*/  MOV R14, 0x710 ;  /* 0x00000710000e7802 */ /* 0x000fe20000000f00 */
[----:B0-----:R-:W-:-:S07]  /*06f0*/  IMAD.U32 R15, RZ, RZ, UR6 ;  /* 0x00000006ff0f7e24 */ /* 0x001fce000f8e00ff */
[----:B------:R-:W-:Y:S05]  /*0700*/  CALL.REL.NOINC `($__internal_2_$__cuda_sm20_div_u64) ;  /* 0x0000001000e87944 */ /* 0x000fea0003c00000 */
[----:B------:R-:W0:Y:S01]  /*0710*/  LDCU UR6, c[0x0][0x39c] ;  /* 0x00007380ff0677ac */ /* 0x000e220008000800 */
[----:B------:R-:W-:Y:S01]  /*0720*/  IMAD.MOV.U32 R6, RZ, RZ, R4 ;  /* 0x000000ffff067224 */ /* 0x000fe200078e0004 */
[----:B------:R-:W-:Y:S02]  /*0730*/  MOV R16, R5 ;  /* 0x0000000500107202 */ /* 0x000fe40000000f00 */
[----:B------:R-:W-:Y:S01]  /*0740*/  MOV R8, 0x770 ;  /* 0x0000077000087802 */ /* 0x000fe20000000f00 */
[----:B0-----:R-:W-:-:S07]  /*0750*/  IMAD.U32 R17, RZ, RZ, UR6 ;  /* 0x00000006ff117e24 */ /* 0x001fce000f8e00ff */
[----:B------:R-:W-:Y:S05]  /*0760*/  CALL.REL.NOINC `($__internal_3_$__cuda_sm20_rem_u64) ;  /* 0x0000001400e47944 */ /* 0x000fea0003c00000 */
[----:B------:R-:W-:Y:S05]  /*0770*/  BRA `(.L_x_33) ;  /* 0x0000000000547947 */ /* 0x000fea0003800000 */
.L_x_32:
[----:B------:R-:W0:Y:S01]  /*0780*/  I2F.U32.RP R5, R13 ;  /* 0x0000000d00057306 */ /* 0x000e220000209000 */
[----:B------:R-:W-:-:S07]  /*0790*/  LOP3.LUT R14, RZ, R13, RZ, 0x33, !PT ;  /* 0x0000000dff0e7212 */ /* 0x000fce00078e33ff */
[----:B0-----:R-:W0:Y:S02]  /*07a0*/  MUFU.RCP R5, R5 ;  /* 0x0000000500057308 */ /* 0x001e240000001000 */
[----:B0-----:R-:W-:-:S06]  /*07b0*/  VIADD R6, R5, 0xffffffe ;  /* 0x0ffffffe05067836 */ /* 0x001fcc0000000000 */
[----:B------:R0:W1:Y:S02]  /*07c0*/  F2I.FTZ.U32.TRUNC.NTZ R7, R6 ;  /* 0x0000000600077305 */ /* 0x000064000021f000 */
[----:B0-----:R-:W-:Y:S02]  /*07d0*/  HFMA2 R6, -RZ, RZ, 0, 0 ;  /* 0x00000000ff067431 */ /* 0x001fe400000001ff */
[----:B-1----:R-:W-:-:S04]  /*07e0*/  IMAD.MOV R8, RZ, RZ, -R7 ;  /* 0x000000ffff087224 */ /* 0x002fc800078e0a07 */
[----:B------:R-:W-:-:S04]  /*07f0*/  IMAD R11, R8, R13, RZ ;  /* 0x0000000d080b7224 */ /* 0x000fc800078e02ff */
[----:B------:R-:W-:-:S06]  /*0800*/  IMAD.HI.U32 R7, R7, R11, R6 ;  /* 0x0000000b07077227 */ /* 0x000fcc00078e0006 */
[----:B------:R-:W-:-:S04]  /*0810*/  IMAD.HI.U32 R7, R7, R4, RZ ;  /* 0x0000000407077227 */ /* 0x000fc800078e00ff */
[----:B------:R-:W-:-:S04]  /*0820*/  IMAD.MOV R8, RZ, RZ, -R7 ;  /* 0x000000ffff087224 */ /* 0x000fc800078e0a07 */
[----:B------:R-:W-:-:S05]  /*0830*/  IMAD R4, R13, R8, R4 ;  /* 0x000000080d047224 */ /* 0x000fca00078e0204 */
[----:B------:R-:W-:-:S13]  /*0840*/  ISETP.GE.U32.AND P0, PT, R4, R13, PT ;  /* 0x0000000d0400720c */ /* 0x000fda0003f06070 */
[----:B------:R-:W-:Y:S02]  /*0850*/  @P0 IMAD.IADD R4, R4, 0x1, -R13 ;  /* 0x0000000104040824 */ /* 0x000fe400078e0a0d */
[----:B------:R-:W-:Y:S01]  /*0860*/  @P0 VIADD R7, R7, 0x1 ;  /* 0x0000000107070836 */ /* 0x000fe20000000000 */
[----:B------:R-:W-:Y:S02]  /*0870*/  ISETP.NE.U32.AND P0, PT, R13, RZ, PT ;  /* 0x000000ff0d00720c */ /* 0x000fe40003f05070 */
[----:B------:R-:W-:-:S13]  /*0880*/  ISETP.GE.U32.AND P1, PT, R4, R13, PT ;  /* 0x0000000d0400720c */ /* 0x000fda0003f26070 */
[----:B------:R-:W-:Y:S01]  /*0890*/  @P1 IADD3 R7, PT, PT, R7, 0x1, RZ ;  /* 0x0000000107071810 */ /* 0x000fe20007ffe0ff */
[----:B------:R-:W-:-:S03]  /*08a0*/  @P1 IMAD.IADD R4, R4, 0x1, -R13 ;  /* 0x0000000104041824 */ /* 0x000fc600078e0a0d */
[C---:B------:R-:W-:Y:S02]  /*08b0*/  SEL R7, R14.reuse, R7, !P0 ;  /* 0x000000070e077207 */ /* 0x040fe40004000000 */
[----:B------:R-:W-:-:S07]  /*08c0*/  SEL R14, R14, R4, !P0 ;  /* 0x000000040e0e7207 */ /* 0x000fce0004000000 */
.L_x_33:
[----:B------:R-:W-:Y:S05]  /*08d0*/  BSYNC.RECONVERGENT B0 ;  /* 0x0000000000007941 */ /* 0x000fea0003800200 */
.L_x_31:
[----:B------:R-:W0:Y:S01]  /*08e0*/  LDC R11, c[0x0][0x3b8] ;  /* 0x0000ee00ff0b7b82 */ /* 0x000e220000000800 */
[----:B------:R-:W1:Y:S01]  /*08f0*/  LDCU UR6, c[0x0][0x3c0] ;  /* 0x00007800ff0677ac */ /* 0x000e620008000800 */
[----:B------:R-:W-:Y:S01]  /*0900*/  BSSY.RECONVERGENT B0, `(.L_x_34) ;  /* 0x000002a000007945 */ /* 0x000fe20003800200 */
[----:B------:R-:W-:-:S05]  /*0910*/  IMAD.MOV.U32 R15, RZ, RZ, RZ ;  /* 0x000000ffff0f7224 */ /* 0x000fca00078e00ff */
[----:B------:R-:W2:Y:S08]  /*0920*/  LDC R8, c[0x0][0x3bc] ;  /* 0x0000ef00ff087b82 */ /* 0x000eb00000000800 */
[----:B------:R-:W3:Y:S01]  /*0930*/  LDC R19, c[0x0][0x3b0] ;  /* 0x0000ec00ff137b82 */ /* 0x000ee20000000800 */
[----:B-1----:R-:W-:Y:S01]  /*0940*/  VIADD R18, R10, UR6 ;  /* 0x000000060a127c36 */ /* 0x002fe20008000000 */
        /* <DEDUP_REMOVED lines=9> */
[----:B-1----:R-:W-:Y:S01]  /*09e0*/  IADD3 R12, PT, PT, R5, 0xffffffe, RZ ;  /* 0x0ffffffe050c7810 */ /* 0x002fe20007ffe0ff */
[----:B------:R-:W-:Y:S06]  /*09f0*/  @!P0 BRA `(.L_x_35) ;  /* 0x0000000000688947 */ /* 0x000fec0003800000 */
[----:B------:R-:W1:Y:S01]  /*0a00*/  LDC R15, c[0x0][0x3b8] ;  /* 0x0000ee00ff0f7b82 */ /* 0x000e620000000800 */
[----:B------:R-:W-:Y:S02]  /*0a10*/  IADD3 R20, PT, PT, R18, -R19, RZ ;  /* 0x8000001312147210 */ /* 0x000fe40007ffe0ff */
[----:B-1----:R-:W-:-:S04]  /*0a20*/  IABS R17, R15 ;  /* 0x0000000f00117213 */ /* 0x002fc80000000000 */
[----:B------:R-:W1:Y:S08]  /*0a30*/  I2F.RP R21, R17 ;  /* 0x0000001100157306 */ /* 0x000e700000209400 */
[----:B-1----:R-:W1:Y:S02]  /*0a40*/  MUFU.RCP R21, R21 ;  /* 0x0000001500157308 */ /* 0x002e640000001000 */
[----:B-1----:R-:W-:-:S06]  /*0a50*/  VIADD R4, R21, 0xffffffe ;  /* 0x0ffffffe15047836 */ /* 0x002fcc0000000000 */
[----:B------:R1:W2:Y:S02]  /*0a60*/  F2I.FTZ.U32.TRUNC.NTZ R5, R4 ;  /* 0x0000000400057305 */ /* 0x0002a4000021f000 */
[----:B-1----:R-:W-:Y:S02]  /*0a70*/  IMAD.MOV.U32 R4, RZ, RZ, RZ ;  /* 0x000000ffff047224 */ /* 0x002fe400078e00ff */
[----:B--2---:R-:W-:-:S04]  /*0a80*/  IMAD.MOV R22, RZ, RZ, -R5 ;  /* 0x000000ffff167224 */ /* 0x004fc800078e0a05 */
        /* <DEDUP_REMOVED lines=9> */
[----:B------:R-:W-:Y:S01]  /*0b20*/  @!P1 IMAD.IADD R4, R4, 0x1, -R17 ;  /* 0x0000000104049824 */ /* 0x000fe200078e0a11 */
[----:B------:R-:W-:Y:S02]  /*0b30*/  @!P1 IADD3 R5, PT, PT, R5, 0x1, RZ ;  /* 0x0000000105059810 */ /* 0x000fe40007ffe0ff */
[----:B------:R-:W-:Y:S02]  /*0b40*/  ISETP.NE.AND P1, PT, R15, RZ, PT ;  /* 0x000000ff0f00720c */ /* 0x000fe40003f25270 */
[----:B------:R-:W-:-:S13]  /*0b50*/  ISETP.GE.U32.AND P0, PT, R4, R17, PT ;  /* 0x000000110400720c */ /* 0x000fda0003f06070 */
[----:B------:R-:W-:-:S04]  /*0b60*/  @P0 VIADD R5, R5, 0x1 ;  /* 0x0000000105050836 */ /* 0x000fc80000000000 */
[----:B------:R-:W-:Y:S01]  /*0b70*/  @!P2 IMAD.MOV R5, RZ, RZ, -R5 ;  /* 0x000000ffff05a224 */ /* 0x000fe200078e0a05 */
[----:B------:R-:W-:-:S05]  /*0b80*/  @!P1 LOP3.LUT R5, RZ, R15, RZ, 0x33, !PT ;  /* 0x0000000fff059212 */ /* 0x000fca00078e33ff */
[----:B------:R-:W-:-:S07]  /*0b90*/  VIADD R15, R5, 0x1 ;  /* 0x00000001050f7836 */ /* 0x000fce0000000000 */
.L_x_35:
[----:B------:R-:W-:Y:S05]  /*0ba0*/  BSYNC.RECONVERGENT B0 ;  /* 0x0000000000007941 */ /* 0x000fea0003800200 */
.L_x_34:
[----:B------:R1:W2:Y:S01]  /*0bb0*/  F2I.FTZ.U32.TRUNC.NTZ R5, R12 ;  /* 0x0000000c00057305 */ /* 0x0002a2000021f000 */
[----:B------:R-:W3:Y:S01]  /*0bc0*/  LDCU UR6, c[0x0][0x3c4] ;  /* 0x00007880ff0677ac */ /* 0x000ee20008000800 */
[----:B0-----:R-:W-:Y:S01]  /*0bd0*/  IADD3 R17, PT, PT, RZ, -R13, RZ ;  /* 0x8000000dff117210 */ /* 0x001fe20007ffe0ff */
[----:B------:R-:W0:Y:S01]  /*0be0*/  LDC R20, c[0x0][0x3b4] ;  /* 0x0000ed00ff147b82 */ /* 0x000e220000000800 */
[----:B------:R-:W-:Y:S01]  /*0bf0*/  IABS R21, R18 ;  /* 0x0000001200157213 */ /* 0x000fe20000000000 */
[----:B------:R-:W-:Y:S01]  /*0c00*/  BSSY.RECONVERGENT B0, `(.L_x_36) ;  /* 0x0000037000007945 */ /* 0x000fe20003800200 */
[----:B------:R-:W-:Y:S01]  /*0c10*/  LOP3.LUT R18, R18, R11, RZ, 0x3c, !PT ;  /* 0x0000000b12127212 */ /* 0x000fe200078e3cff */
[----:B------:R-:W-:Y:S02]  /*0c20*/  IMAD R4, R17, R16, RZ ;  /* 0x0000001011047224 */ /* 0x000fe400078e02ff */
[----:B-1----:R-:W-:Y:S01]  /*0c30*/  IMAD.MOV.U32 R12, RZ, RZ, RZ ;  /* 0x000000ffff0c7224 */ /* 0x002fe200078e00ff */
[----:B------:R-:W-:-:S03]  /*0c40*/  ISETP.GE.AND P1, PT, R18, RZ, PT ;  /* 0x000000ff1200720c */ /* 0x000fc60003f26270 */
[----:B------:R-:W-:Y:S02]  /*0c50*/  IMAD.HI.U32 R4, R13, R4, R12 ;  /* 0x000000040d047227 */ /* 0x000fe400078e000c */
[----:B------:R-:W1:Y:S02]  /*0c60*/  LDC R12, c[0x0][0x3a8] ;  /* 0x0000ea00ff0c7b82 */ /* 0x000e640000000800 */
[----:B--2---:R-:W-:Y:S02]  /*0c70*/  IMAD.MOV R17, RZ, RZ, -R5 ;  /* 0x000000ffff117224 */ /* 0x004fe400078e0a05 */
[----:B------:R-:W-:Y:S01]  /*0c80*/  IMAD.HI.U32 R19, R4, R21, RZ ;  /* 0x0000001504137227 */ /* 0x000fe200078e00ff */
[----:B------:R-:W-:-:S03]  /*0c90*/  MOV R4, RZ ;  /* 0x000000ff00047202 */ /* 0x000fc60000000f00 */
[----:B---3--:R-:W-:Y:S02]  /*0ca0*/  VIADD R13, R9, UR6 ;  /* 0x00000006090d7c36 */ /* 0x008fe40008000000 */
[----:B------:R-:W-:-:S03]  /*0cb0*/  IMAD R17, R17, R6, RZ ;  /* 0x0000000611117224 */ /* 0x000fc600078e02ff */
[----:B------:R-:W-:Y:S01]  /*0cc0*/  IABS R23, R13 ;  /* 0x0000000d00177213 */ /* 0x000fe20000000000 */
[----:B------:R-:W-:Y:S01]  /*0cd0*/  IMAD.HI.U32 R4, R5, R17, R4 ;  /* 0x0000001105047227 */ /* 0x000fe200078e0004 */
[----:B0-----:R-:W-:-:S03]  /*0ce0*/  ISETP.GE.AND P4, PT, R13, R20, PT ;  /* 0x000000140d00720c */ /* 0x001fc60003f86270 */
        /* <DEDUP_REMOVED lines=8> */
[----:B------:R-:W-:Y:S01]  /*0d70*/  @!P3 IMAD.IADD R5, R5, 0x1, -R16 ;  /* 0x000000010505b824 */ /* 0x000fe200078e0a10 */
[----:B------:R-:W-:-:S04]  /*0d80*/  @!P3 IADD3 R19, PT, PT, R19, 0x1, RZ ;  /* 0x000000011313b810 */ /* 0x000fc80007ffe0ff */
[----:B------:R-:W-:Y:S01]  /*0d90*/  ISETP.GE.U32.AND P2, PT, R5, R16, PT ;  /* 0x000000100500720c */ /* 0x000fe20003f46070 */
[----:B------:R-:W-:Y:S01]  /*0da0*/  @!P0 IMAD.IADD R21, R21, 0x1, -R6 ;  /* 0x0000000115158824 */ /* 0x000fe200078e0a06 */
[----:B-1----:R-:W-:Y:S11]  /*0db0*/  @!P4 BRA `(.L_x_37) ;  /* 0x00000000006cc947 */ /* 0x002ff60003800000 */
        /* <DEDUP_REMOVED lines=8> */
[----:B0-----:R-:W-:-:S06]  /*0e40*/  VIADD R4, R22, 0xffffffe ;  /* 0x0ffffffe16047836 */ /* 0x001fcc0000000000 */
[----:B------:R0:W1:Y:S02]  /*0e50*/  F2I.FTZ.U32.TRUNC.NTZ R5, R4 ;  /* 0x0000000400057305 */ /* 0x000064000021f000 */
[----:B0-----:R-:W-:Y:S01]  /*0e60*/  IMAD.MOV.U32 R4, RZ, RZ, RZ ;  /* 0x000000ffff047224 */ /* 0x001fe200078e00ff */
[----:B-1----:R-:W-:-:S05]  /*0e70*/  IADD3 R25, PT, PT, RZ, -R5, RZ ;  /* 0x80000005ff197210 */ /* 0x002fca0007ffe0ff */
[----:B------:R-:W-:-:S04]  /*0e80*/  IMAD R25, R25, R18, RZ ;  /* 0x0000001219197224 */ /* 0x000fc800078e02ff */
[----:B------:R-:W-:-:S04]  /*0e90*/  IMAD.HI.U32 R5, R5, R25, R4 ;  /* 0x0000001905057227 */ /* 0x000fc800078e0004 */
[----:B------:R-:W-:-:S04]  /*0ea0*/  IMAD.MOV.U32 R25, RZ, RZ, R20 ;  /* 0x000000ffff197224 */ /* 0x000fc800078e0014 */
[----:B------:R-:W-:-:S05]  /*0eb0*/  IMAD.HI.U32 R5, R5, R25, RZ ;  /* 0x0000001905057227 */ /* 0x000fca00078e00ff */
[----:B------:R-:W-:-:S05]  /*0ec0*/  IADD3 R20, PT, PT, -R5, RZ, RZ ;  /* 0x000000ff05147210 */ /* 0x000fca0007ffe1ff */
[----:B------:R-:W-:-:S05]  /*0ed0*/  IMAD R25, R18, R20, R25 ;  /* 0x0000001412197224 */ /* 0x000fca00078e0219 */
[----:B------:R-:W-:-:S13]  /*0ee0*/  ISETP.GT.U32.AND P4, PT, R18, R25, PT ;  /* 0x000000191200720c */ /* 0x000fda0003f84070 */
[----:B------:R-:W-:Y:S02]  /*0ef0*/  @!P4 IMAD.IADD R25, R25, 0x1, -R18 ;  /* 0x000000011919c824 */ /* 0x000fe400078e0a12 */
[----:B------:R-:W-:Y:S01]  /*0f00*/  @!P4 VIADD R5, R5, 0x1 ;  /* 0x000000010505c836 */ /* 0x000fe20000000000 */
[----:B------:R-:W-:Y:S02]  /*0f10*/  ISETP.NE.AND P4, PT, R16, RZ, PT ;  /* 0x000000ff1000720c */ /* 0x000fe40003f85270 */
[----:B------:R-:W-:-:S13]  /*0f20*/  ISETP.GE.U32.AND P3, PT, R25, R18, PT ;  /* 0x000000121900720c */ /* 0x000fda0003f66070 */
[----:B------:R-:W-:-:S05]  /*0f30*/  @P3 VIADD R5, R5, 0x1 ;  /* 0x0000000105053836 */ /* 0x000fca0000000000 */
[----:B------:R-:W-:Y:S02]  /*0f40*/  @!P5 IADD3 R5, PT, PT, -R5, RZ, RZ ;  /* 0x000000ff0505d210 */ /* 0x000fe40007ffe1ff */
[----:B------:R-:W-:-:S05]  /*0f50*/  @!P4 LOP3.LUT R5, RZ, R16, RZ, 0x33, !PT ;  /* 0x00000010ff05c212 */ /* 0x000fca00078e33ff */
[----:B------:R-:W-:-:S07]  /*0f60*/  VIADD R4, R5, 0x1 ;  /* 0x0000000105047836 */ /* 0x000fce0000000000 */
.L_x_37:
[----:B------:R-:W-:Y:S05]  /*0f70*/  BSYNC.RECONVERGENT B0 ;  /* 0x0000000000007941 */ /* 0x000fea0003800200 */
.L_x_36:
[----:B------:R-:W-:Y:S01]  /*0f80*/  ISETP.NE.AND P3, PT, R11, RZ, PT ;  /* 0x000000ff0b00720c */ /* 0x000fe20003f65270 */
[----:B------:R-:W-:Y:S01]  /*0f90*/  @P2 VIADD R19, R19, 0x1 ;  /* 0x0000000113132836 */ /* 0x000fe20000000000 */
[----:B------:R-:W0:Y:S01]  /*0fa0*/  LDCU UR6, c[0x0][0x39c] ;  /* 0x00007380ff0677ac */ /* 0x000e220008000800 */
[----:B------:R-:W-:Y:S01]  /*0fb0*/  ISETP.GE.U32.AND P2, PT, R21, R6, PT ;  /* 0x000000061500720c */ /* 0x000fe20003f46070 */
[----:B------:R-:W-:Y:S01]  /*0fc0*/  IMAD.MOV.U32 R5, RZ, RZ, R15 ;  /* 0x000000ffff057224 */ /* 0x000fe200078e000f */
[----:B------:R-:W-:Y:S01]  /*0fd0*/  LOP3.LUT R13, R13, R8, RZ, 0x3c, !PT ;  /* 0x000000080d0d7212 */ /* 0x000fe200078e3cff */
[----:B------:R-:W-:Y:S01]  /*0fe0*/  @!P1 IMAD.MOV R19, RZ, RZ, -R19 ;  /* 0x000000ffff139224 */ /* 0x000fe200078e0a13 */
[----:B------:R-:W-:Y:S01]  /*0ff0*/  @!P0 IADD3 R17, PT, PT, R17, 0x1, RZ ;  /* 0x0000000111118810 */ /* 0x000fe20007ffe0ff */
        /* <DEDUP_REMOVED lines=8> */
[----:B------:R-:W-:Y:S02]  /*1080*/  HFMA2 R7, -RZ, RZ, 0, 0 ;  /* 0x00000000ff077431 */ /* 0x000fe400000001ff */
[----:B------:R-:W-:-:S04]  /*1090*/  @!P1 IMAD.MOV R17, RZ, RZ, -R17 ;  /* 0x000000ffff119224 */ /* 0x000fc800078e0a11 */
        /* <DEDUP_REMOVED lines=10> */
.L_x_47:
[----:B------:R-:W-:Y:S01]  /*1140*/  ISETP.GE.AND P0, PT, R4, R11, PT ;  /* 0x0000000b0400720c */ /* 0x000fe20003f06270 */
[----:B------:R-:W-:-:S12]  /*1150*/  BSSY.RECONVERGENT B0, `(.L_x_40) ;  /* 0x0000084000007945 */ /* 0x000fd80003800200 */
[----:B------:R-:W-:Y:S05]  /*1160*/  @P0 BRA `(.L_x_41) ;  /* 0x0000000800080947 */ /* 0x000fea0003800000 */
[--C-:B------:R-:W-:Y:S01]  /*1170*/  IMAD.IADD R12, R11, 0x1, -R4.reuse ;  /* 0x000000010b0c7824 */ /* 0x100fe200078e0a04 */
[----:B------:R-:W-:Y:S01]  /*1180*/  BSSY.RECONVERGENT B2, `(.L_x_42) ;  /* 0x0000047000027945 */ /* 0x000fe20003800200 */
[----:B------:R-:W-:Y:S01]  /*1190*/  PLOP3.LUT P0, PT, PT, PT, PT, 0x80, 0x8 ;  /* 0x000000000008781c */ /* 0x000fe20003f0f070 */
[----:B------:R-:W-:Y:S02]  /*11a0*/  IMAD.MOV.U32 R22, RZ, RZ, R4 ;  /* 0x000000ffff167224 */ /* 0x000fe400078e0004 */
[----:B------:R-:W-:-:S13]  /*11b0*/  ISETP.GT.AND P1, PT, R12, 0x3, PT ;  /* 0x000000030c00780c */ /* 0x000fda0003f24270 */
[----:B------:R-:W-:Y:S05]  /*11c0*/  @!P1 BRA `(.L_x_43) ;  /* 0x0000000400089947 */ /* 0x000fea0003800000 */
[----:B------:R-:W-:Y:S02]  /*11d0*/  PLOP3.LUT P0, PT, PT, PT, PT, 0x8, 0x80 ;  /* 0x000000000080781c */ /* 0x000fe40003f0e170 */
[----:B------:R-:W-:-:S11]  /*11e0*/  IADD3 R20, PT, PT, R11, -0x3, RZ ;  /* 0xfffffffd0b147810 */ /* 0x000fd60007ffe0ff */
.L_x_44:
[----:B------:R-:W0:Y:S01]  /*11f0*/  LDCU UR6, c[0x0][0x3ac] ;  /* 0x00007580ff0677ac */ /* 0x000e220008000800 */
[----:B------:R-:W-:Y:S01]  /*1200*/  VIADD R12, R22, 0x1 ;  /* 0x00000001160c7836 */ /* 0x000fe20000000000 */
[----:B------:R-:W1:Y:S01]  /*1210*/  LDCU.64 UR8, c[0x0][0x390] ;  /* 0x00007200ff0877ac */ /* 0x000e620008000a00 */
[C---:B0-----:R-:W-:Y:S02]  /*1220*/  IMAD R13, R5.reuse, UR6, R22 ;  /* 0x00000006050d7c24 */ /* 0x041fe4000f8e0216 */
[----:B------:R-:W-:-:S03]  /*1230*/  IMAD R15, R5, UR6, R12 ;  /* 0x00000006050f7c24 */ /* 0x000fc6000f8e020c */
[C---:B------:R-:W-:Y:S02]  /*1240*/  IADD3 R16, P1, PT, R8.reuse, R13, RZ ;  /* 0x0000000d08107210 */ /* 0x040fe40007f3e0ff */
[----:B------:R-:W-:Y:S02]  /*1250*/  IADD3 R28, P2, PT, R8, R15, RZ ;  /* 0x0000000f081c7210 */ /* 0x000fe40007f5e0ff */
[-C--:B------:R-:W-:Y:S01]  /*1260*/  LEA.HI.X.SX32 R13, R13, R10.reuse, 0x1, P1 ;  /* 0x0000000a0d0d7211 */ /* 0x080fe200008f0eff */
[----:B------:R-:W-:Y:S01]  /*1270*/  IMAD.SHL.U32 R25, R16, 0x4, RZ ;  /* 0x0000000410197824 */ /* 0x000fe200078e00ff */
[----:B------:R-:W-:Y:S01]  /*1280*/  LEA.HI.X.SX32 R15, R15, R10, 0x1, P2 ;  /* 0x0000000a0f0f7211 */ /* 0x000fe200010f0eff */
[----:B------:R-:W-:Y:S01]  /*1290*/  IMAD.SHL.U32 R17, R28, 0x4, RZ ;  /* 0x000000041c117824 */ /* 0x000fe200078e00ff */
[----:B------:R-:W-:Y:S02]  /*12a0*/  SHF.L.U64.HI R16, R16, 0x2, R13 ;  /* 0x0000000210107819 */ /* 0x000fe4000001020d */
[----:B-1----:R-:W-:-:S02]  /*12b0*/  IADD3 R12, P1, PT, R25, UR8, RZ ;  /* 0x00000008190c7c10 */ /* 0x002fc4000ff3e0ff */
[----:B------:R-:W-:Y:S02]  /*12c0*/  IADD3 R14, PT, PT, R22, 0x2, RZ ;  /* 0x00000002160e7810 */ /* 0x000fe40007ffe0ff */
[----:B------:R-:W-:Y:S02]  /*12d0*/  IADD3.X R13, PT, PT, R16, UR9, RZ, P1, !PT ;  /* 0x00000009100d7c10 */ /* 0x000fe40008ffe4ff */
[----:B------:R-:W-:Y:S01]  /*12e0*/  SHF.L.U64.HI R28, R28, 0x2, R15 ;  /* 0x000000021c1c7819 */ /* 0x000fe2000001020f */
[----:B------:R-:W-:Y:S01]  /*12f0*/  IMAD R15, R5, UR6, R14 ;  /* 0x00000006050f7c24 */ /* 0x000fe2000f8e020e */
[----:B------:R-:W-:Y:S01]  /*1300*/  IADD3 R18, P1, PT, R17, UR8, RZ ;  /* 0x0000000811127c10 */ /* 0x000fe2000ff3e0ff */
[----:B------:R0:W2:Y:S03]  /*1310*/  LDG.E R12, desc[UR4][R12.64] ;  /* 0x000000040c0c7981 */ /* 0x0000a6000c1e1900 */
[----:B------:R-:W-:-:S02]  /*1320*/  IADD3.X R19, PT, PT, R28, UR9, RZ, P1, !PT ;  /* 0x000000091c137c10 */ /* 0x000fc40008ffe4ff */
[----:B------:R-:W-:Y:S01]  /*1330*/  IADD3 R26, P1, PT, R8, R15, RZ ;  /* 0x0000000f081a7210 */ /* 0x000fe20007f3e0ff */
[----:B------:R-:W-:Y:S02]  /*1340*/  VIADD R24, R22, 0x3 ;  /* 0x0000000316187836 */ /* 0x000fe40000000000 */
[----:B------:R1:W3:Y:S01]  /*1350*/  LDG.E R27, desc[UR4][R18.64] ;  /* 0x00000004121b7981 */ /* 0x0002e2000c1e1900 */
[----:B------:R-:W-:Y:S01]  /*1360*/  LEA.HI.X.SX32 R15, R15, R10, 0x1, P1 ;  /* 0x0000000a0f0f7211 */ /* 0x000fe200008f0eff */
[C---:B------:R-:W-:Y:S02]  /*1370*/  IMAD.SHL.U32 R23, R26.reuse, 0x4, RZ ;  /* 0x000000041a177824 */ /* 0x040fe400078e00ff */
[----:B0-----:R-:W-:Y:S01]  /*1380*/  IMAD R13, R5, UR6, R24 ;  /* 0x00000006050d7c24 */ /* 0x001fe2000f8e0218 */
[----:B------:R-:W-:Y:S02]  /*1390*/  SHF.L.U64.HI R26, R26, 0x2, R15 ;  /* 0x000000021a1a7819 */ /* 0x000fe4000001020f */
[----:B------:R-:W-:-:S04]  /*13a0*/  IADD3 R14, P1, PT, R23, UR8, RZ ;  /* 0x00000008170e7c10 */ /* 0x000fc8000ff3e0ff */
[----:B------:R-:W-:Y:S02]  /*13b0*/  IADD3.X R15, PT, PT, R26, UR9, RZ, P1, !PT ;  /* 0x000000091a0f7c10 */ /* 0x000fe40008ffe4ff */
[----:B------:R-:W-:-:S03]  /*13c0*/  IADD3 R24, P1, PT, R8, R13, RZ ;  /* 0x0000000d08187210 */ /* 0x000fc60007f3e0ff */
[----:B------:R-:W4:Y:S01]  /*13d0*/  LDG.E R14, desc[UR4][R14.64] ;  /* 0x000000040e0e7981 */ /* 0x000f22000c1e1900 */
[----:B------:R-:W-:Y:S01]  /*13e0*/  LEA.HI.X.SX32 R13, R13, R10, 0x1, P1 ;  /* 0x0000000a0d0d7211 */ /* 0x000fe200008f0eff */
[----:B------:R-:W-:-:S03]  /*13f0*/  IMAD.SHL.U32 R21, R24, 0x4, RZ ;  /* 0x0000000418157824 */ /* 0x000fc600078e00ff */
[----:B------:R-:W-:Y:S02]  /*1400*/  SHF.L.U64.HI R24, R24, 0x2, R13 ;  /* 0x0000000218187819 */ /* 0x000fe4000001020d */
[----:B-1----:R-:W-:-:S04]  /*1410*/  IADD3 R18, P1, PT, R21, UR8, RZ ;  /* 0x0000000815127c10 */ /* 0x002fc8000ff3e0ff */
[----:B------:R-:W-:-:S05]  /*1420*/  IADD3.X R19, PT, PT, R24, UR9, RZ, P1, !PT ;  /* 0x0000000918137c10 */ /* 0x000fca0008ffe4ff */
[----:B------:R-:W5:Y:S01]  /*1430*/  LDG.E R18, desc[UR4][R18.64] ;  /* 0x0000000412127981 */ /* 0x000f62000c1e1900 */
[-C--:B--2---:R-:W-:Y:S02]  /*1440*/  ISETP.NE.AND P4, PT, R12, R9.reuse, PT ;  /* 0x000000090c00720c */ /* 0x084fe40003f85270 */
[----:B---3--:R-:W-:-:S11]  /*1450*/  ISETP.NE.AND P3, PT, R27, R9, PT ;  /* 0x000000091b00720c */ /* 0x008fd60003f65270 */
[----:B------:R-:W0:Y:S01]  /*1460*/  @!P4 LDC.64 R12, c[0x0][0x388] ;  /* 0x0000e200ff0ccb82 */ /* 0x000e220000000a00 */
[----:B----4-:R-:W-:-:S07]  /*1470*/  ISETP.NE.AND P1, PT, R14, R9, PT ;  /* 0x000000090e00720c */ /* 0x010fce0003f25270 */
[----:B------:R-:W1:Y:S01]  /*1480*/  @!P3 LDC.64 R14, c[0x0][0x388] ;  /* 0x0000e200ff0ebb82 */ /* 0x000e620000000a00 */
[----:B0-----:R-:W-:Y:S02]  /*1490*/  @!P4 IADD3 R12, P5, PT, R25, R12, RZ ;  /* 0x0000000c190cc210 */ /* 0x001fe40007fbe0ff */
[----:B-----5:R-:W-:Y:S02]  /*14a0*/  ISETP.NE.AND P2, PT, R18, R9, PT ;  /* 0x000000091200720c */ /* 0x020fe40003f45270 */
[----:B------:R-:W-:-:S05]  /*14b0*/  @!P4 IADD3.X R13, PT, PT, R16, R13, RZ, P5, !PT ;  /* 0x0000000d100dc210 */ /* 0x000fca0002ffe4ff */
[----:B------:R-:W2:Y:S01]  /*14c0*/  @!P4 LDG.E R12, desc[UR4][R12.64] ;  /* 0x000000040c0cc981 */ /* 0x000ea2000c1e1900 */
[----:B-1----:R-:W-:Y:S02]  /*14d0*/  @!P3 IADD3 R14, P5, PT, R17, R14, RZ ;  /* 0x0000000e110eb210 */ /* 0x002fe40007fbe0ff */
[----:B------:R-:W0:Y:S03]  /*14e0*/  @!P1 LDC.64 R16, c[0x0][0x388] ;  /* 0x0000e200ff109b82 */ /* 0x000e260000000a00 */
[----:B------:R-:W-:-:S05]  /*14f0*/  @!P3 IMAD.X R15, R28, 0x1, R15, P5 ;  /* 0x000000011c0fb824 */ /* 0x000fca00028e060f */
[----:B------:R-:W1:Y:S01]  /*1500*/  @!P2 LDC.64 R18, c[0x0][0x388] ;  /* 0x0000e200ff12ab82 */ /* 0x000e620000000a00 */
[----:B------:R-:W3:Y:S01]  /*1510*/  @!P3 LDG.E R14, desc[UR4][R14.64] ;  /* 0x000000040e0eb981 */ /* 0x000ee2000c1e1900 */
[----:B0-----:R-:W-:-:S05]  /*1520*/  @!P1 IADD3 R16, P6, PT, R23, R16, RZ ;  /* 0x0000001017109210 */ /* 0x001fca0007fde0ff */
[----:B------:R-:W-:Y:S01]  /*1530*/  @!P1 IMAD.X R17, R26, 0x1, R17, P6 ;  /* 0x000000011a119824 */ /* 0x000fe200030e0611 */
[----:B-1----:R-:W-:-:S04]  /*1540*/  @!P2 IADD3 R18, P5, PT, R21, R18, RZ ;  /* 0x000000121512a210 */ /* 0x002fc80007fbe0ff */
[----:B------:R-:W4:Y:S01]  /*1550*/  @!P1 LDG.E R16, desc[UR4][R16.64] ;  /* 0x0000000410109981 */ /* 0x000f22000c1e1900 */
[----:B------:R-:W-:-:S05]  /*1560*/  @!P2 IMAD.X R19, R24, 0x1, R19, P5 ;  /* 0x000000011813a824 */ /* 0x000fca00028e0613 */
[----:B------:R-:W5:Y:S01]  /*1570*/  @!P2 LDG.E R18, desc[UR4][R18.64] ;  /* 0x000000041212a981 */ /* 0x000f62000c1e1900 */
[----:B------:R-:W-:Y:S01]  /*1580*/  IADD3 R22, PT, PT, R22, 0x4, RZ ;  /* 0x0000000416167810 */ /* 0x000fe20007ffe0ff */
[----:B--2---:R-:W-:-:S04]  /*1590*/  @!P4 FADD R7, R7, R12 ;  /* 0x0000000c0707c221 */ /* 0x004fc80000000000 */
[----:B---3--:R-:W-:Y:S01]  /*15a0*/  @!P3 FADD R7, R7, R14 ;  /* 0x0000000e0707b221 */ /* 0x008fe20000000000 */
[----:B------:R-:W-:-:S03]  /*15b0*/  ISETP.GE.AND P3, PT, R22, R20, PT ;  /* 0x000000141600720c */ /* 0x000fc60003f66270 */
[----:B----4-:R-:W-:-:S04]  /*15c0*/  @!P1 FADD R7, R7, R16 ;  /* 0x0000001007079221 */ /* 0x010fc80000000000 */
[----:B-----5:R-:W-:-:S06]  /*15d0*/  @!P2 FADD R7, R7, R18 ;  /* 0x000000120707a221 */ /* 0x020fcc0000000000 */
[----:B------:R-:W-:Y:S05]  /*15e0*/  @!P3 BRA `(.L_x_44) ;  /* 0xfffffffc0000b947 */ /* 0x000fea000383ffff */
.L_x_43:
[----:B------:R-:W-:Y:S05]  /*15f0*/  BSYNC.RECONVERGENT B2 ;  /* 0x0000000000027941 */ /* 0x000fea0003800200 */
.L_x_42:
        /* <DEDUP_REMOVED lines=9> */
[----:B------:R-:W-:-:S04]  /*1690*/  IADD3 R22, P0, PT, R8, R13, RZ ;  /* 0x0000000d08167210 */ /* 0x000fc80007f1e0ff */
[-C--:B------:R-:W-:Y:S01]  /*16a0*/  LEA.HI.X.SX32 R13, R13, R10.reuse, 0x1, P0 ;  /* 0x0000000a0d0d7211 */ /* 0x080fe200000f0eff */
[----:B------:R-:W-:Y:S01]  /*16b0*/  IMAD.SHL.U32 R23, R22, 0x4, RZ ;  /* 0x0000000416177824 */ /* 0x000fe200078e00ff */
[----:B------:R-:W-:Y:S02]  /*16c0*/  IADD3 R24, P0, PT, R8, R15, RZ ;  /* 0x0000000f08187210 */ /* 0x000fe40007f1e0ff */
[----:B------:R-:W-:Y:S02]  /*16d0*/  SHF.L.U64.HI R22, R22, 0x2, R13 ;  /* 0x0000000216167819 */ /* 0x000fe4000001020d */
[----:B------:R-:W-:Y:S02]  /*16e0*/  LEA.HI.X.SX32 R15, R15, R10, 0x1, P0 ;  /* 0x0000000a0f0f7211 */ /* 0x000fe400000f0eff */
[----:B------:R-:W-:Y:S02]  /*16f0*/  SHF.L.U32 R21, R24, 0x2, RZ ;  /* 0x0000000218157819 */ /* 0x000fe400000006ff */
[----:B-1----:R-:W-:-:S02]  /*1700*/  IADD3 R16, P0, PT, R23, UR8, RZ ;  /* 0x0000000817107c10 */ /* 0x002fc4000ff1e0ff */
[----:B------:R-:W-:Y:S02]  /*1710*/  SHF.L.U64.HI R24, R24, 0x2, R15 ;  /* 0x0000000218187819 */ /* 0x000fe4000001020f */
[----:B------:R-:W-:Y:S02]  /*1720*/  IADD3 R18, P1, PT, R21, UR8, RZ ;  /* 0x0000000815127c10 */ /* 0x000fe4000ff3e0ff */
[----:B------:R-:W-:Y:S02]  /*1730*/  IADD3.X R17, PT, PT, R22, UR9, RZ, P0, !PT ;  /* 0x0000000916117c10 */ /* 0x000fe400087fe4ff */
[----:B------:R-:W-:-:S03]  /*1740*/  IADD3.X R19, PT, PT, R24, UR9, RZ, P1, !PT ;  /* 0x0000000918137c10 */ /* 0x000fc60008ffe4ff */
[----:B------:R-:W2:Y:S04]  /*1750*/  LDG.E R16, desc[UR4][R16.64] ;  /* 0x0000000410107981 */ /* 0x000ea8000c1e1900 */
[----:B------:R-:W3:Y:S01]  /*1760*/  LDG.E R18, desc[UR4][R18.64] ;  /* 0x0000000412127981 */ /* 0x000ee2000c1e1900 */
[-C--:B--2---:R-:W-:Y:S02]  /*1770*/  ISETP.NE.AND P1, PT, R16, R9.reuse, PT ;  /* 0x000000091000720c */ /* 0x084fe40003f25270 */
[----:B---3--:R-:W-:-:S11]  /*1780*/  ISETP.NE.AND P2, PT, R18, R9, PT ;  /* 0x000000091200720c */ /* 0x008fd60003f45270 */
[----:B------:R-:W0:Y:S08]  /*1790*/  @!P1 LDC.64 R12, c[0x0][0x388] ;  /* 0x0000e200ff0c9b82 */ /* 0x000e300000000a00 */
[----:B------:R-:W1:Y:S01]  /*17a0*/  @!P2 LDC.64 R14, c[0x0][0x388] ;  /* 0x0000e200ff0eab82 */ /* 0x000e620000000a00 */
[----:B0-----:R-:W-:-:S05]  /*17b0*/  @!P1 IADD3 R12, P0, PT, R23, R12, RZ ;  /* 0x0000000c170c9210 */ /* 0x001fca0007f1e0ff */
[----:B------:R-:W-:Y:S01]  /*17c0*/  @!P1 IMAD.X R13, R22, 0x1, R13, P0 ;  /* 0x00000001160d9824 */ /* 0x000fe200000e060d */
[----:B-1----:R-:W-:-:S04]  /*17d0*/  @!P2 IADD3 R14, P3, PT, R21, R14, RZ ;  /* 0x0000000e150ea210 */ /* 0x002fc80007f7e0ff */
[----:B------:R-:W2:Y:S01]  /*17e0*/  @!P1 LDG.E R12, desc[UR4][R12.64] ;  /* 0x000000040c0c9981 */ /* 0x000ea2000c1e1900 */
[----:B------:R-:W-:-:S05]  /*17f0*/  @!P2 IMAD.X R15, R24, 0x1, R15, P3 ;  /* 0x00000001180fa824 */ /* 0x000fca00018e060f */
[----:B------:R-:W3:Y:S01]  /*1800*/  @!P2 LDG.E R14, desc[UR4][R14.64] ;  /* 0x000000040e0ea981 */ /* 0x000ee2000c1e1900 */
[----:B------:R-:W-:Y:S01]  /*1810*/  PLOP3.LUT P0, PT, PT, PT, PT, 0x8, 0x80 ;  /* 0x000000000080781c */ /* 0x000fe20003f0e170 */
[----:B------:R-:W-:Y:S02]  /*1820*/  VIADD R22, R20, 0x1 ;  /* 0x0000000114167836 */ /* 0x000fe40000000000 */
[----:B--2---:R-:W-:-:S04]  /*1830*/  @!P1 FADD R7, R7, R12 ;  /* 0x0000000c07079221 */ /* 0x004fc80000000000 */
[----:B---3--:R-:W-:-:S07]  /*1840*/  @!P2 FADD R7, R7, R14 ;  /* 0x0000000e0707a221 */ /* 0x008fce0000000000 */
.L_x_46:
[----:B------:R-:W-:Y:S05]  /*1850*/  BSYNC.RECONVERGENT B2 ;  /* 0x0000000000027941 */ /* 0x000fea0003800200 */
.L_x_45:
[----:B------:R-:W-:-:S13]  /*1860*/  ISETP.LT.OR P0, PT, R22, R11, P0 ;  /* 0x0000000b1600720c */ /* 0x000fda0000701670 */
[----:B------:R-:W-:Y:S05]  /*1870*/  @!P0 BRA `(.L_x_41) ;  /* 0x0000000000448947 */ /* 0x000fea0003800000 */
[----:B------:R-:W0:Y:S01]  /*1880*/  LDCU UR6, c[0x0][0x3ac] ;  /* 0x00007580ff0677ac */ /* 0x000e220008000800 */
[----:B------:R-:W1:Y:S01]  /*1890*/  LDCU.64 UR8, c[0x0][0x390] ;  /* 0x00007200ff0877ac */ /* 0x000e620008000a00 */
[----:B0-----:R-:W-:-:S05]  /*18a0*/  IMAD R13, R5, UR6, R22 ;  /* 0x00000006050d7c24 */ /* 0x001fca000f8e0216 */
[----:B------:R-:W-:-:S04]  /*18b0*/  IADD3 R12, P0, PT, R8, R13, RZ ;  /* 0x0000000d080c7210 */ /* 0x000fc80007f1e0ff */
[----:B------:R-:W-:Y:S02]  /*18c0*/  LEA.HI.X.SX32 R13, R13, R10, 0x1, P0 ;  /* 0x0000000a0d0d7211 */ /* 0x000fe400000f0eff */
[C---:B------:R-:W-:Y:S02]  /*18d0*/  SHF.L.U32 R15, R12.reuse, 0x2, RZ ;  /* 0x000000020c0f7819 */ /* 0x040fe400000006ff */
[----:B------:R-:W-:Y:S02]  /*18e0*/  SHF.L.U64.HI R14, R12, 0x2, R13 ;  /* 0x000000020c0e7819 */ /* 0x000fe4000001020d */
[----:B-1----:R-:W-:-:S04]  /*18f0*/  IADD3 R12, P0, PT, R15, UR8, RZ ;  /* 0x000000080f0c7c10 */ /* 0x002fc8000ff1e0ff */
[----:B------:R-:W-:-:S05]  /*1900*/  IADD3.X R13, PT, PT, R14, UR9, RZ, P0, !PT ;  /* 0x000000090e0d7c10 */ /* 0x000fca00087fe4ff */
[----:B------:R-:W2:Y:S02]  /*1910*/  LDG.E R12, desc[UR4][R12.64] ;  /* 0x000000040c0c7981 */ /* 0x000ea4000c1e1900 */
[----:B--2---:R-:W-:-:S13]  /*1920*/  ISETP.NE.AND P0, PT, R12, R9, PT ;  /* 0x000000090c00720c */ /* 0x004fda0003f05270 */
[----:B------:R-:W-:Y:S05]  /*1930*/  @P0 BRA `(.L_x_41) ;  /* 0x0000000000140947 */ /* 0x000fea0003800000 */
[----:B------:R-:W0:Y:S02]  /*1940*/  LDCU.64 UR8, c[0x0][0x388] ;  /* 0x00007100ff0877ac */ /* 0x000e240008000a00 */
[----:B0-----:R-:W-:-:S04]  /*1950*/  IADD3 R12, P0, PT, R15, UR8, RZ ;  /* 0x000000080f0c7c10 */ /* 0x001fc8000ff1e0ff */
[----:B------:R-:W-:-:S05]  /*1960*/  IADD3.X R13, PT, PT, R14, UR9, RZ, P0, !PT ;  /* 0x000000090e0d7c10 */ /* 0x000fca00087fe4ff */
[----:B------:R-:W2:Y:S02]  /*1970*/  LDG.E R12, desc[UR4][R12.64] ;  /* 0x000000040c0c7981 */ /* 0x000ea4000c1e1900 */
[----:B--2---:R-:W-:-:S07]  /*1980*/  FADD R7, R7, R12 ;  /* 0x0000000c07077221 */ /* 0x004fce0000000000 */
.L_x_41:
[----:B------:R-:W-:Y:S05]  /*1990*/  BSYNC.RECONVERGENT B0 ;  /* 0x0000000000007941 */ /* 0x000fea0003800200 */
.L_x_40:
[----:B------:R-:W-:-:S05]  /*19a0*/  VIADD R5, R5, 0x1 ;  /* 0x0000000105057836 */ /* 0x000fca0000000000 */
[----:B------:R-:W-:-:S13]  /*19b0*/  ISETP.GE.AND P0, PT, R5, R6, PT ;  /* 0x000000060500720c */ /* 0x000fda0003f06270 */
[----:B------:R-:W-:Y:S05]  /*19c0*/  @!P0 BRA `(.L_x_47) ;  /* 0xfffffff400dc8947 */ /* 0x000fea000383ffff */
.L_x_39:
[----:B------:R-:W-:Y:S05]  /*19d0*/  BSYNC.RECONVERGENT B1 ;  /* 0x0000000000017941 */ /* 0x000fea0003800200 */
.L_x_38:
[----:B------:R-:W0:Y:S01]  /*19e0*/  LDCU.64 UR8, c[0x0][0x3c8] ;  /* 0x00007900ff0877ac */ /* 0x000e220008000a00 */
[----:B------:R-:W1:Y:S01]  /*19f0*/  LDCU UR6, c[0x0][0x370] ;  /* 0x00006e00ff0677ac */ /* 0x000e620008000800 */
[----:B------:R-:W2:Y:S01]  /*1a00*/  LDCU UR10, c[0x0][0x380] ;  /* 0x00007000ff0a77ac */ /* 0x000ea20008000800 */
[----:B0-----:R-:W-:Y:S01]  /*1a10*/  LEA R4, P0, R2, UR8, 0x2 ;  /* 0x0000000802047c11 */ /* 0x001fe2000f8010ff */
[----:B-1----:R-:W-:-:S03]  /*1a20*/  IMAD R9, R0, UR6, RZ ;  /* 0x0000000600097c24 */ /* 0x002fc6000f8e02ff */
[----:B------:R-:W-:Y:S02]  /*1a30*/  LEA.HI.X R5, R2, UR9, R3, 0x2, P0 ;  /* 0x0000000902057c11 */ /* 0x000fe400080f1403 */
[----:B------:R-:W-:-:S03]  /*1a40*/  IADD3 R2, P0, PT, R9, R2, RZ ;  /* 0x0000000209027210 */ /* 0x000fc60007f1e0ff */
[----:B------:R1:W-:Y:S02]  /*1a50*/  STG.E desc[UR4][R4.64], R7 ;  /* 0x0000000704007986 */ /* 0x0003e4000c101904 */
[----:B------:R-:W-:Y:S01]  /*1a60*/  IMAD.X R3, RZ, RZ, R3, P0 ;  /* 0x000000ffff037224 */ /* 0x000fe200000e0603 */
[----:B--2---:R-:W-:-:S04]  /*1a70*/  ISETP.GE.U32.AND P0, PT, R2, UR10, PT ;  /* 0x0000000a02007c0c */ /* 0x004fc8000bf06070 */
[----:B------:R-:W-:-:S13]  /*1a80*/  ISETP.GE.U32.AND.EX P0, PT, R3, UR7, PT, P0 ;  /* 0x0000000703007c0c */ /* 0x000fda000bf06100 */
[----:B-1----:R-:W-:Y:S05]  /*1a90*/  @!P0 BRA `(.L_x_48) ;  /* 0xffffffe400888947 */ /* 0x002fea000383ffff */
[----:B------:R-:W-:Y:S05]  /*1aa0*/  EXIT ;  /* 0x000000000000794d */ /* 0x000fea0003800000 */
        .weak           $__internal_2_$__cuda_sm20_div_u64
        .type           $__internal_2_$__cuda_sm20_div_u64,@function
        .size           $__internal_2_$__cuda_sm20_div_u64,($__internal_3_$__cuda_sm20_rem_u64 - $__internal_2_$__cuda_sm20_div_u64)
$__internal_2_$__cuda_sm20_div_u64:
        /* <DEDUP_REMOVED lines=68> */
[----:B------:R-:W-:Y:S06]  /*1ef0*/  RET.REL.NODEC R14 `(_ZN6caffe278_GLOBAL__N__54_tmpxft_00005b9e_00000000_7_max_pool_with_index_cpp1_ii_f8a2868615MaxPoolBackwardIfEEviPKT_PKiiiiiiiiiiiiiPS2_) ;  /* 0xffffffe00e407950 */ /* 0x000fec0003c3ffff */
        .weak           $__internal_3_$__cuda_sm20_rem_u64
        .type           $__internal_3_$__cuda_sm20_rem_u64,@function
        .size           $__internal_3_$__cuda_sm20_rem_u64,(.L_x_97 - $__internal_3_$__cuda_sm20_rem_u64)
$__internal_3_$__cuda_sm20_rem_u64:
        /* <DEDUP_REMOVED lines=62> */
[----:B------:R-:W-:Y:S06]  /*22e0*/  RET.REL.NODEC R12 `(_ZN6caffe278_GLOBAL__N__54_tmpxft_00005b9e_00000000_7_max_pool_with_index_cpp1_ii_f8a2868615MaxPoolBackwardIfEEviPKT_PKiiiiiiiiiiiiiPS2_) ;  /* 0xffffffdc0c447950 */ /* 0x000fec0003c3ffff */
.L_x_49:
        /* <DEDUP_REMOVED lines=9> */
.L_x_97:


//--------------------- .text._ZN6caffe278_GLOBAL__N__54_tmpxft_00005b9e_00000000_7_max_pool_with_index_cpp1_ii_f8a2868614MaxPoolForwardIN3c104HalfEEEviPKT_iiiiiiiiiiiiPS4_Pi --------------------------
	.section	.text._ZN6caffe278_GLOBAL__N__54_tmpxft_00005b9e_00000000_7_max_pool_with_index_cpp1_ii_f8a2868614MaxPoolForwardIN3c104HalfEEEviPKT_iiiiiiiiiiiiPS4_Pi,"ax",@progbits
	.align	128
        .global         _ZN6caffe278_GLOBAL__N__54_tmpxft_00005b9e_00000000_7_max_pool_with_index_cpp1_ii_f8a2868614MaxPoolForwardIN3c104HalfEEEviPKT_iiiiiiiiiiiiPS4_Pi
        .type           _ZN6caffe278_GLOBAL__N__54_tmpxft_00005b9e_00000000_7_max_pool_with_index_cpp1_ii_f8a2868614MaxPoolForwardIN3c104HalfEEEviPKT_iiiiiiiiiiiiPS4_Pi,@function
        .size           _ZN6caffe278_GLOBAL__N__54_tmpxft_00005b9e_00000000_7_max_pool_with_index_cpp1_ii_f8a2868614MaxPoolForwardIN3c104HalfEEEviPKT_iiiiiiiiiiiiPS4_Pi,(.L_x_99 - _ZN6caffe278_GLOBAL__N__54_tmpxft_00005b9e_00000000_7_max_pool_with_index_cpp1_ii_f8a2868614MaxPoolForwardIN3c104HalfEEEviPKT_iiiiiiiiiiiiPS4_Pi)
        .other          _ZN6caffe278_GLOBAL__N__54_tmpxft_00005b9e_00000000_7_max_pool_with_index_cpp1_ii_f8a2868614MaxPoolForwardIN3c104HalfEEEviPKT_iiiiiiiiiiiiPS4_Pi,@"STO_CUDA_ENTRY STV_DEFAULT"
_ZN6caffe278_GLOBAL__N__54_tmpxft_00005b9e_00000000_7_max_pool_with_index_cpp1_ii_f8a2868614MaxPoolForwardIN3c104HalfEEEviPKT_iiiiiiiiiiiiPS4_Pi:
.text._ZN6caffe278_GLOBAL__N__54_tmpxft_00005b9e_00000000_7_max_pool_with_index_cpp1_ii_f8a2868614MaxPoolForwardIN3c104HalfEEEviPKT_iiiiiiiiiiiiPS4_Pi:
        /* <DEDUP_REMOVED lines=12> */
.L_x_71:
        /* <DEDUP_REMOVED lines=9> */
[----:B------:R-:W-:Y:S01]  /*0150*/  IMAD.MOV.U32 R16, RZ, RZ, R3 ;  /* 0x000000ffff107224 */ /* 0x000fe200078e0003 */
[----:B-1----:R-:W-:-:S07]  /*0160*/  MOV R15, UR6 ;  /* 0x00000006000f7c02 */ /* 0x002fce0008000f00 */
[----:B0-----:R-:W-:Y:S05]  /*0170*/  CALL.REL.NOINC `($__internal_4_$__cuda_sm20_div_u64) ;  /* 0x0000001000847944 */ /* 0x001fea0003c00000 */
[----:B------:R-:W0:Y:S01]  /*0180*/  LDCU UR6, c[0x0][0x3a4] ;  /* 0x00007480ff0677ac */ /* 0x000e220008000800 */
[----:B------:R-:W-:Y:S01]  /*0190*/  IMAD.MOV.U32 R12, RZ, RZ, R2 ;  /* 0x000000ffff0c7224 */ /* 0x000fe200078e0002 */
[----:B------:R-:W-:Y:S01]  /*01a0*/  MOV R6, R8 ;  /* 0x0000000800067202 */ /* 0x000fe20000000f00 */
[----:B------:R-:W-:Y:S01]  /*01b0*/  IMAD.MOV.U32 R16, RZ, RZ, R3 ;  /* 0x000000ffff107224 */ /* 0x000fe200078e0003 */
[----:B------:R-:W-:Y:S01]  /*01c0*/  MOV R14, 0x200 ;  /* 0x00000200000e7802 */ /* 0x000fe20000000f00 */
[----:B------:R-:W-:Y:S02]  /*01d0*/  IMAD.MOV.U32 R7, RZ, RZ, R9 ;  /* 0x000000ffff077224 */ /* 0x000fe400078e0009 */
[----:B0-----:R-:W-:-:S07]  /*01e0*/  IMAD.U32 R15, RZ, RZ, UR6 ;  /* 0x00000006ff0f7e24 */ /* 0x001fce000f8e00ff */
[----:B------:R-:W-:Y:S05]  /*01f0*/  CALL.REL.NOINC `($__internal_5_$__cuda_sm20_rem_u64) ;  /* 0x0000001400787944 */ /* 0x000fea0003c00000 */
[----:B------:R-:W-:Y:S01]  /*0200*/  IMAD.MOV.U32 R4, RZ, RZ, R8 ;  /* 0x000000ffff047224 */ /* 0x000fe200078e0008 */
[----:B------:R-:W-:Y:S06]  /*0210*/  BRA `(.L_x_52) ;  /* 0x0000000000587947 */ /* 0x000fec0003800000 */
.L_x_51:
[----:B------:R-:W1:Y:S08]  /*0220*/  I2F.U32.RP R6, R8 ;  /* 0x0000000800067306 */ /* 0x000e700000209000 */
[----:B-1----:R-:W1:Y:S02]  /*0230*/  MUFU.RCP R6, R6 ;  /* 0x0000000600067308 */ /* 0x002e640000001000 */
[----:B-1----:R-:W-:-:S06]  /*0240*/  VIADD R4, R6, 0xffffffe ;  /* 0x0ffffffe06047836 */ /* 0x002fcc0000000000 */
[----:B------:R1:W2:Y:S02]  /*0250*/  F2I.FTZ.U32.TRUNC.NTZ R5, R4 ;  /* 0x0000000400057305 */ /* 0x0002a4000021f000 */
[----:B-1----:R-:W-:Y:S01]  /*0260*/  IMAD.MOV.U32 R4, RZ, RZ, RZ ;  /* 0x000000ffff047224 */ /* 0x002fe200078e00ff */
[----:B--2---:R-:W-:-:S05]  /*0270*/  IADD3 R7, PT, PT, RZ, -R5, RZ ;  /* 0x80000005ff077210 */ /* 0x004fca0007ffe0ff */
[----:B------:R-:W-:-:S04]  /*0280*/  IMAD R7, R7, R8, RZ ;  /* 0x0000000807077224 */ /* 0x000fc800078e02ff */
[----:B------:R-:W-:Y:S01]  /*0290*/  IMAD.HI.U32 R5, R5, R7, R4 ;  /* 0x0000000705057227 */ /* 0x000fe200078e0004 */
[----:B------:R-:W-:-:S05]  /*02a0*/  LOP3.LUT R4, RZ, R8, RZ, 0x33, !PT ;  /* 0x00000008ff047212 */ /* 0x000fca00078e33ff */
        /* <DEDUP_REMOVED lines=11> */
[----:B------:R-:W-:Y:S01]  /*0360*/  SEL R4, R4, R7, !P0 ;  /* 0x0000000704047207 */ /* 0x000fe20004000000 */
[----:B------:R-:W-:-:S07]  /*0370*/  IMAD.MOV.U32 R7, RZ, RZ, RZ ;  /* 0x000000ffff077224 */ /* 0x000fce00078e00ff */
.L_x_52:
[----:B0-----:R-:W-:Y:S05]  /*0380*/  BSYNC.RECONVERGENT B0 ;  /* 0x0000000000007941 */ /* 0x001fea0003800200 */
.L_x_50:
[----:B------:R-:W0:Y:S01]  /*0390*/  LDC R13, c[0x0][0x3a0] ;  /* 0x0000e800ff0d7b82 */ /* 0x000e220000000800 */
[----:B------:R-:W1:Y:S01]  /*03a0*/  LDCU UR6, c[0x0][0x3a0] ;  /* 0x00007400ff0677ac */ /* 0x000e620008000800 */
[----:B------:R-:W-:Y:S01]  /*03b0*/  MOV R12, R6 ;  /* 0x00000006000c7202 */ /* 0x000fe20000000f00 */
[----:B------:R-:W-:Y:S01]  /*03c0*/  IMAD.MOV.U32 R16, RZ, RZ, R7 ;  /* 0x000000ffff107224 */ /* 0x000fe200078e0007 */
[----:B------:R-:W-:Y:S01]  /*03d0*/  MOV R14, 0x410 ;  /* 0x00000410000e7802 */ /* 0x000fe20000000f00 */
[----:B-1----:R-:W-:Y:S01]  /*03e0*/  IMAD.U32 R15, RZ, RZ, UR6 ;  /* 0x00000006ff0f7e24 */ /* 0x002fe2000f8e00ff */
[----:B0-----:R-:W-:-:S07]  /*03f0*/  SHF.R.S32.HI R13, RZ, 0x1f, R13 ;  /* 0x0000001fff0d7819 */ /* 0x001fce000001140d */
[----:B------:R-:W-:Y:S05]  /*0400*/  CALL.REL.NOINC `($__internal_5_$__cuda_sm20_rem_u64) ;  /* 0x0000001000f47944 */ /* 0x000fea0003c00000 */
[----:B------:R-:W-:Y:S01]  /*0410*/  LOP3.LUT R5, R7, R13, RZ, 0xfc, !PT ;  /* 0x0000000d07057212 */ /* 0x000fe200078efcff */
[----:B------:R-:W-:Y:S03]  /*0420*/  BSSY.RECONVERGENT B0, `(.L_x_53) ;  /* 0x0000022000007945 */ /* 0x000fe60003800200 */
[----:B------:R-:W-:Y:S01]  /*0430*/  ISETP.NE.U32.AND P0, PT, R5, RZ, PT ;  /* 0x000000ff0500720c */ /* 0x000fe20003f05070 */
[----:B------:R-:W-:-:S12]  /*0440*/  IMAD.MOV.U32 R5, RZ, RZ, R8 ;  /* 0x000000ffff057224 */ /* 0x000fd800078e0008 */
[----:B------:R-:W-:Y:S05]  /*0450*/  @!P0 BRA `(.L_x_54) ;  /* 0x0000000000248947 */ /* 0x000fea0003800000 */
[----:B------:R-:W0:Y:S01]  /*0460*/  LDCU UR6, c[0x0][0x3a0] ;  /* 0x00007400ff0677ac */ /* 0x000e220008000800 */
[----:B------:R-:W-:Y:S01]  /*0470*/  MOV R12, R6 ;  /* 0x00000006000c7202 */ /* 0x000fe20000000f00 */
[----:B------:R-:W-:Y:S01]  /*0480*/  IMAD.MOV.U32 R16, RZ, RZ, R7 ;  /* 0x000000ffff107224 */ /* 0x000fe200078e0007 */
[----:B------:R-:W-:Y:S01]  /*0490*/  MOV R14, 0x4c0 ;  /* 0x000004c0000e7802 */ /* 0x000fe20000000f00 */
[----:B0-----:R-:W-:-:S07]  /*04a0*/  IMAD.U32 R15, RZ, RZ, UR6 ;  /* 0x00000006ff0f7e24 */ /* 0x001fce000f8e00ff */
[----:B------:R-:W-:Y:S05]  /*04b0*/  CALL.REL.NOINC `($__internal_4_$__cuda_sm20_div_u64) ;  /* 0x0000000c00b47944 */ /* 0x000fea0003c00000 */
[----:B------:R-:W-:Y:S01]  /*04c0*/  IMAD.MOV.U32 R6, RZ, RZ, R8 ;  /* 0x000000ffff067224 */ /* 0x000fe200078e0008 */
[----:B------:R-:W-:Y:S01]  /*04d0*/  MOV R7, R9 ;  /* 0x0000000900077202 */ /* 0x000fe20000000f00 */
[----:B------:R-:W-:Y:S06]  /*04e0*/  BRA `(.L_x_55) ;  /* 0x0000000000547947 */ /* 0x000fec0003800000 */
.L_x_54:
[----:B------:R-:W0:Y:S02]  /*04f0*/  LDCU UR6, c[0x0][0x3a0] ;  /* 0x00007400ff0677ac */ /* 0x000e240008000800 */
[----:B0-----:R-:W0:Y:S01]  /*0500*/  I2F.U32.RP R7, UR6 ;  /* 0x0000000600077d06 */ /* 0x001e220008209000 */
[----:B------:R-:W-:-:S07]  /*0510*/  ISETP.NE.U32.AND P2, PT, RZ, UR6, PT ;  /* 0x00000006ff007c0c */ /* 0x000fce000bf45070 */
[----:B0-----:R-:W0:Y:S02]  /*0520*/  MUFU.RCP R7, R7 ;  /* 0x0000000700077308 */ /* 0x001e240000001000 */
[----:B0-----:R-:W-:Y:S02]  /*0530*/  VIADD R8, R7, 0xffffffe ;  /* 0x0ffffffe07087836 */ /* 0x001fe40000000000 */
[----:B------:R-:W-:-:S04]  /*0540*/  IMAD.MOV.U32 R7, RZ, RZ, RZ ;  /* 0x000000ffff077224 */ /* 0x000fc800078e00ff */
[----:B------:R0:W1:Y:S02]  /*0550*/  F2I.FTZ.U32.TRUNC.NTZ R9, R8 ;  /* 0x0000000800097305 */ /* 0x000064000021f000 */
[----:B0-----:R-:W-:Y:S02]  /*0560*/  IMAD.MOV.U32 R8, RZ, RZ, RZ ;  /* 0x000000ffff087224 */ /* 0x001fe400078e00ff */
[----:B-1----:R-:W-:-:S04]  /*0570*/  IMAD.MOV R11, RZ, RZ, -R9 ;  /* 0x000000ffff0b7224 */ /* 0x002fc800078e0a09 */
[----:B------:R-:W-:-:S04]  /*0580*/  IMAD R11, R11, UR6, RZ ;  /* 0x000000060b0b7c24 */ /* 0x000fc8000f8e02ff */
[----:B------:R-:W-:-:S06]  /*0590*/  IMAD.HI.U32 R9, R9, R11, R8 ;  /* 0x0000000b09097227 */ /* 0x000fcc00078e0008 */
[----:B------:R-:W-:-:S05]  /*05a0*/  IMAD.HI.U32 R9, R9, R6, RZ ;  /* 0x0000000609097227 */ /* 0x000fca00078e00ff */
[----:B------:R-:W-:-:S05]  /*05b0*/  IADD3 R11, PT, PT, -R9, RZ, RZ ;  /* 0x000000ff090b7210 */ /* 0x000fca0007ffe1ff */
[----:B------:R-:W-:-:S05]  /*05c0*/  IMAD R6, R11, UR6, R6 ;  /* 0x000000060b067c24 */ /* 0x000fca000f8e0206 */
[----:B------:R-:W-:-:S13]  /*05d0*/  ISETP.GE.U32.AND P0, PT, R6, UR6, PT ;  /* 0x0000000606007c0c */ /* 0x000fda000bf06070 */
[----:B------:R-:W-:Y:S02]  /*05e0*/  @P0 VIADD R6, R6, -UR6 ;  /* 0x8000000606060c36 */ /* 0x000fe40008000000 */
[----:B------:R-:W-:-:S03]  /*05f0*/  @P0 VIADD R9, R9, 0x1 ;  /* 0x0000000109090836 */ /* 0x000fc60000000000 */
[----:B------:R-:W-:-:S13]  /*0600*/  ISETP.GE.U32.AND P1, PT, R6, UR6, PT ;  /* 0x0000000606007c0c */ /* 0x000fda000bf26070 */
[----:B------:R-:W-:Y:S01]  /*0610*/  @P1 VIADD R9, R9, 0x1 ;  /* 0x0000000109091836 */ /* 0x000fe20000000000 */
[----:B------:R-:W-:-:S04]  /*0620*/  @!P2 LOP3.LUT R9, RZ, UR6, RZ, 0x33, !PT ;  /* 0x00000006ff09ac12 */ /* 0x000fc8000f8e33ff */
[----:B------:R-:W-:-:S07]  /*0630*/  MOV R6, R9 ;  /* 0x0000000900067202 */ /* 0x000fce0000000f00 */
.L_x_55:
[----:B------:R-:W-:Y:S05]  /*0640*/  BSYNC.RECONVERGENT B0 ;  /* 0x0000000000007941 */ /* 0x000fea0003800200 */
.L_x_53:
        /* <DEDUP_REMOVED lines=8> */
[----:B------:R-:W-:Y:S02]  /*06d0*/  MOV R16, R7 ;  /* 0x0000000700107202 */ /* 0x000fe40000000f00 */
[----:B------:R-:W-:Y:S01]  /*06e0*/  MOV R14, 0x710 ;  /* 0x00000710000e7802 */ /* 0x000fe20000000f00 */
[----:B0-----:R-:W-:-:S07]  /*06f0*/  IMAD.U32 R15, RZ, RZ, UR6 ;  /* 0x00000006ff0f7e24 */ /* 0x001fce000f8e00ff */
[----:B------:R-:W-:Y:S05]  /*0700*/  CALL.REL.NOINC `($__internal_4_$__cuda_sm20_div_u64) ;  /* 0x0000000c00207944 */ /* 0x000fea0003c00000 */
[----:B------:R-:W0:Y:S01]  /*0710*/  LDCU UR6, c[0x0][0x394] ;  /* 0x00007280ff0677ac */ /* 0x000e220008000800 */
[----:B------:R-:W-:Y:S01]  /*0720*/  IMAD.MOV.U32 R12, RZ, RZ, R6 ;  /* 0x000000ffff0c7224 */ /* 0x000fe200078e0006 */
[----:B------:R-:W-:Y:S01]  /*0730*/  MOV R16, R7 ;  /* 0x0000000700107202 */ /* 0x000fe20000000f00 */
[----:B------:R-:W-:Y:S01]  /*0740*/  IMAD.MOV.U32 R6, RZ, RZ, R8 ;  /* 0x000000ffff067224 */ /* 0x000fe200078e0008 */
[----:B------:R-:W-:Y:S01]  /*0750*/  MOV R14, 0x780 ;  /* 0x00000780000e7802 */ /* 0x000fe20000000f00 */
[----:B0-----:R-:W-:-:S07]  /*0760*/  IMAD.U32 R15, RZ, RZ, UR6 ;  /* 0x00000006ff0f7e24 */ /* 0x001fce000f8e00ff */
[----:B------:R-:W-:Y:S05]  /*0770*/  CALL.REL.NOINC `($__internal_5_$__cuda_sm20_rem_u64) ;  /* 0x0000001000187944 */ /* 0x000fea0003c00000 */
[----:B------:R-:W-:Y:S01]  /*0780*/  MOV R7, R8 ;  /* 0x0000000800077202 */ /* 0x000fe20000000f00 */
[----:B------:R-:W-:Y:S06]  /*0790*/  BRA `(.L_x_58) ;  /* 0x0000000000547947 */ /* 0x000fec0003800000 */
.L_x_57:
[----:B------:R-:W0:Y:S08]  /*07a0*/  I2F.U32.RP R7, R11 ;  /* 0x0000000b00077306 */ /* 0x000e300000209000 */
[----:B0-----:R-:W0:Y:S02]  /*07b0*/  MUFU.RCP R7, R7 ;  /* 0x0000000700077308 */ /* 0x001e240000001000 */
[----:B0-----:R-:W-:Y:S01]  /*07c0*/  VIADD R8, R7, 0xffffffe ;  /* 0x0ffffffe07087836 */ /* 0x001fe20000000000 */
[----:B------:R-:W-:-:S05]  /*07d0*/  LOP3.LUT R7, RZ, R11, RZ, 0x33, !PT ;  /* 0x0000000bff077212 */ /* 0x000fca00078e33ff */
        /* <DEDUP_REMOVED lines=17> */
.L_x_58:
[----:B------:R-:W-:Y:S05]  /*08f0*/  BSYNC.RECONVERGENT B0 ;  /* 0x0000000000007941 */ /* 0x000fea0003800200 */
.L_x_56:
[----:B------:R-:W0:Y:S01]  /*0900*/  LDC.64 R10, c[0x0][0x3b0] ;  /* 0x0000ec00ff0a7b82 */ /* 0x000e220000000a00 */
[----:B------:R-:W1:Y:S01]  /*0910*/  LDCU UR6, c[0x0][0x394] ;  /* 0x00007280ff0677ac */ /* 0x000e620008000800 */
[----:B------:R-:W-:Y:S06]  /*0920*/  BSSY.RECONVERGENT B2, `(.L_x_59) ;  /* 0x0000095000027945 */ /* 0x000fec0003800200 */
[----:B------:R-:W0:Y:S08]  /*0930*/  LDC.64 R12, c[0x0][0x3b8] ;  /* 0x0000ee00ff0c7b82 */ /* 0x000e300000000a00 */
[----:B------:R-:W2:Y:S01]  /*0940*/  LDC.64 R14, c[0x0][0x3a8] ;  /* 0x0000ea00ff0e7b82 */ /* 0x000ea20000000a00 */
[----:B-1----:R-:W-:-:S07]  /*0950*/  IMAD R7, R6, UR6, R7 ;  /* 0x0000000606077c24 */ /* 0x002fce000f8e0207 */
[----:B------:R-:W2:Y:S01]  /*0960*/  LDC.64 R8, c[0x0][0x398] ;  /* 0x0000e600ff087b82 */ /* 0x000ea20000000a00 */
[----:B0-----:R-:W-:Y:S02]  /*0970*/  IMAD R5, R5, R10, -R12 ;  /* 0x0000000a05057224 */ /* 0x001fe400078e0a0c */
[----:B------:R-:W-:Y:S01]  /*0980*/  IMAD R4, R4, R11, -R13 ;  /* 0x0000000b04047224 */ /* 0x000fe200078e0a0d */
[----:B------:R-:W-:Y:S01]  /*0990*/  MOV R11, 0xff7fffff ;  /* 0xff7fffff000b7802 */ /* 0x000fe20000000f00 */
[----:B------:R-:W-:Y:S01]  /*09a0*/  IMAD.MOV.U32 R13, RZ, RZ, -0x1 ;  /* 0xffffffffff0d7424 */ /* 0x000fe200078e00ff */
[----:B------:R-:W-:Y:S02]  /*09b0*/  VIMNMX R12, PT, PT, RZ, R5, !PT ;  /* 0x00000005ff0c7248 */ /* 0x000fe40007fe0100 */
[----:B--2---:R-:W-:-:S04]  /*09c0*/  VIADDMNMX R10, R5, R14, R8, PT ;  /* 0x0000000e050a7246 */ /* 0x004fc80003800108 */
[----:B------:R-:W-:-:S13]  /*09d0*/  ISETP.GE.AND P0, PT, R12, R10, PT ;  /* 0x0000000a0c00720c */ /* 0x000fda0003f06270 */
[----:B------:R-:W-:Y:S05]  /*09e0*/  @P0 BRA `(.L_x_60) ;  /* 0x0000000800200947 */ /* 0x000fea0003800000 */
[----:B------:R-:W-:Y:S01]  /*09f0*/  IMAD R8, R8, R9, RZ ;  /* 0x0000000908087224 */ /* 0x000fe200078e02ff */
[----:B------:R-:W-:Y:S01]  /*0a00*/  VIADDMNMX R14, R4, R15, R9, PT ;  /* 0x0000000f040e7246 */ /* 0x000fe20003800109 */
[----:B------:R-:W-:Y:S01]  /*0a10*/  BSSY.RECONVERGENT B1, `(.L_x_61) ;  /* 0x0000084000017945 */ /* 0x000fe20003800200 */
[----:B------:R-:W-:Y:S01]  /*0a20*/  VIMNMX R13, PT, PT, RZ, R4, !PT ;  /* 0x00000004ff0d7248 */ /* 0x000fe20007fe0100 */
[----:B------:R-:W-:Y:S01]  /*0a30*/  IMAD R15, R7, R8, RZ ;  /* 0x00000008070f7224 */ /* 0x000fe200078e02ff */
[----:B------:R-:W-:Y:S01]  /*0a40*/  MOV R11, 0xff7fffff ;  /* 0xff7fffff000b7802 */ /* 0x000fe20000000f00 */
[----:B------:R-:W-:Y:S02]  /*0a50*/  IMAD.MOV.U32 R17, RZ, RZ, RZ ;  /* 0x000000ffff117224 */ /* 0x000fe400078e00ff */
[----:B------:R-:W-:Y:S01]  /*0a60*/  IMAD R18, R12, R9, R13 ;  /* 0x000000090c127224 */ /* 0x000fe200078e020d */
[----:B------:R-:W-:Y:S01]  /*0a70*/  SHF.R.S32.HI R16, RZ, 0x1f, R15 ;  /* 0x0000001fff107819 */ /* 0x000fe2000001140f */
[----:B------:R-:W-:-:S07]  /*0a80*/  IMAD.MOV.U32 R4, RZ, RZ, -0x1 ;  /* 0xffffffffff047424 */ /* 0x000fce00078e00ff */
.L_x_70:
[----:B------:R-:W-:Y:S01]  /*0a90*/  ISETP.GE.AND P0, PT, R13, R14, PT ;  /* 0x0000000e0d00720c */ /* 0x000fe20003f06270 */
[----:B------:R-:W-:-:S12]  /*0aa0*/  BSSY.RECONVERGENT B0, `(.L_x_62) ;  /* 0x0000076000007945 */ /* 0x000fd80003800200 */
[----:B------:R-:W-:Y:S05]  /*0ab0*/  @P0 BRA `(.L_x_63) ;  /* 0x0000000400d00947 */ /* 0x000fea0003800000 */
[----:B------:R-:W0:Y:S01]  /*0ac0*/  LDCU UR6, c[0x0][0x39c] ;  /* 0x00007380ff0677ac */ /* 0x000e220008000800 */
[--C-:B------:R-:W-:Y:S01]  /*0ad0*/  IMAD.IADD R5, R14, 0x1, -R13.reuse ;  /* 0x000000010e057824 */ /* 0x100fe200078e0a0d */
[----:B------:R-:W-:Y:S01]  /*0ae0*/  BSSY.RECONVERGENT B3, `(.L_x_64) ;  /* 0x0000042000037945 */ /* 0x000fe20003800200 */
[----:B------:R-:W-:Y:S01]  /*0af0*/  PLOP3.LUT P0, PT, PT, PT, PT, 0x80, 0x8 ;  /* 0x000000000008781c */ /* 0x000fe20003f0f070 */
[----:B------:R-:W-:Y:S02]  /*0b00*/  IMAD.MOV.U32 R23, RZ, RZ, R13 ;  /* 0x000000ffff177224 */ /* 0x000fe400078e000d */
[----:B------:R-:W-:Y:S01]  /*0b10*/  ISETP.GT.AND P1, PT, R5, 0x3, PT ;  /* 0x000000030500780c */ /* 0x000fe20003f24270 */
[----:B------:R-:W-:Y:S01]  /*0b20*/  IMAD.MOV.U32 R19, RZ, RZ, R4 ;  /* 0x000000ffff137224 */ /* 0x000fe200078e0004 */
[----:B0-----:R-:W-:-:S05]  /*0b30*/  MOV R21, UR6 ;  /* 0x0000000600157c02 */ /* 0x001fca0008000f00 */
[----:B------:R-:W-:-:S06]  /*0b40*/  IMAD R20, R17, R21, R18 ;  /* 0x0000001511147224 */ /* 0x000fcc00078e0212 */
[----:B------:R-:W-:Y:S05]  /*0b50*/  @!P1 BRA `(.L_x_65) ;  /* 0x0000000000e89947 */ /* 0x000fea0003800000 */
[----:B------:R-:W-:Y:S01]  /*0b60*/  BSSY.RECONVERGENT B4, `(.L_x_66) ;  /* 0x0000038000047945 */ /* 0x000fe20003800200 */
[----:B------:R-:W-:Y:S02]  /*0b70*/  PLOP3.LUT P0, PT, PT, PT, PT, 0x8, 0x80 ;  /* 0x000000000080781c */ /* 0x000fe40003f0e170 */
[----:B------:R-:W-:-:S11]  /*0b80*/  IADD3 R22, PT, PT, R14, -0x3, RZ ;  /* 0xfffffffd0e167810 */ /* 0x000fd60007ffe0ff */
.L_x_67:
[----:B------:R-:W0:Y:S01]  /*0b90*/  LDCU UR6, c[0x0][0x39c] ;  /* 0x00007380ff0677ac */ /* 0x000e220008000800 */
[----:B------:R-:W-:Y:S01]  /*0ba0*/  VIADD R6, R23, 0x1 ;  /* 0x0000000117067836 */ /* 0x000fe20000000000 */
[----:B------:R-:W1:Y:S01]  /*0bb0*/  LDCU.64 UR8, c[0x0][0x388] ;  /* 0x00007100ff0877ac */ /* 0x000e620008000a00 */
[----:B0-----:R-:W-:-:S04]  /*0bc0*/  IMAD.U32 R21, RZ, RZ, UR6 ;  /* 0x00000006ff157e24 */ /* 0x001fc8000f8e00ff */
[CC--:B------:R-:W-:Y:S02]  /*0bd0*/  IMAD R4, R12.reuse, R21.reuse, R23 ;  /* 0x000000150c047224 */ /* 0x0c0fe400078e0217 */
[----:B------:R-:W-:-:S03]  /*0be0*/  IMAD R6, R12, R21, R6 ;  /* 0x000000150c067224 */ /* 0x000fc600078e0206 */
[----:B------:R-:W-:-:S04]  /*0bf0*/  IADD3 R5, P1, PT, R15, R4, RZ ;  /* 0x000000040f057210 */ /* 0x000fc80007f3e0ff */
[----:B------:R-:W-:Y:S02]  /*0c00*/  LEA.HI.X.SX32 R8, R4, R16, 0x1, P1 ;  /* 0x0000001004087211 */ /* 0x000fe400008f0eff */
[----:B-1----:R-:W-:-:S04]  /*0c10*/  LEA R4, P1, R5, UR8, 0x1 ;  /* 0x0000000805047c11 */ /* 0x002fc8000f8208ff */
[----:B------:R-:W-:-:S05]  /*0c20*/  LEA.HI.X R5, R5, UR9, R8, 0x1, P1 ;  /* 0x0000000905057c11 */ /* 0x000fca00088f0c08 */
[----:B------:R0:W2:Y:S01]  /*0c30*/  LDG.E.U16 R24, desc[UR4][R4.64] ;  /* 0x0000000404187981 */ /* 0x0000a2000c1e1500 */
[----:B------:R-:W-:Y:S02]  /*0c40*/  IADD3 R7, P1, PT, R15, R6, RZ ;  /* 0x000000060f077210 */ /* 0x000fe40007f3e0ff */
[----:B------:R-:W-:Y:S02]  /*0c50*/  IADD3 R8, PT, PT, R23, 0x2, RZ ;  /* 0x0000000217087810 */ /* 0x000fe40007ffe0ff */
[----:B------:R-:W-:Y:S02]  /*0c60*/  LEA.HI.X.SX32 R26, R6, R16, 0x1, P1 ;  /* 0x00000010061a7211 */ /* 0x000fe400008f0eff */
[----:B------:R-:W-:Y:S01]  /*0c70*/  LEA R6, P1, R7, UR8, 0x1 ;  /* 0x0000000807067c11 */ /* 0x000fe2000f8208ff */
[----:B------:R-:W-:-:S03]  /*0c80*/  IMAD R8, R12, R21, R8 ;  /* 0x000000150c087224 */ /* 0x000fc600078e0208 */
[----:B------:R-:W-:Y:S02]  /*0c90*/  LEA.HI.X R7, R7, UR9, R26, 0x1, P1 ;  /* 0x0000000907077c11 */ /* 0x000fe400088f0c1a */
[----:B------:R-:W-:-:S03]  /*0ca0*/  IADD3 R9, P1, PT, R15, R8, RZ ;  /* 0x000000080f097210 */ /* 0x000fc60007f3e0ff */
[----:B------:R-:W3:Y:S01]  /*0cb0*/  LDG.E.U16 R6, desc[UR4][R6.64] ;  /* 0x0000000406067981 */ /* 0x000ee2000c1e1500 */
[----:B------:R-:W-:Y:S01]  /*0cc0*/  LEA.HI.X.SX32 R26, R8, R16, 0x1, P1 ;  /* 0x00000010081a7211 */ /* 0x000fe200008f0eff */
[----:B0-----:R-:W-:Y:S01]  /*0cd0*/  VIADD R4, R23, 0x3 ;  /* 0x0000000317047836 */ /* 0x001fe20000000000 */
[----:B------:R-:W-:-:S03]  /*0ce0*/  LEA R8, P1, R9, UR8, 0x1 ;  /* 0x0000000809087c11 */ /* 0x000fc6000f8208ff */
[----:B------:R-:W-:Y:S01]  /*0cf0*/  IMAD R4, R12, R21, R4 ;  /* 0x000000150c047224 */ /* 0x000fe200078e0204 */
[----:B------:R-:W-:-:S04]  /*0d00*/  LEA.HI.X R9, R9, UR9, R26, 0x1, P1 ;  /* 0x0000000909097c11 */ /* 0x000fc800088f0c1a */
[----:B------:R-:W-:Y:S01]  /*0d10*/  IADD3 R5, P1, PT, R15, R4, RZ ;  /* 0x000000040f057210 */ /* 0x000fe20007f3e0ff */
[----:B------:R-:W4:Y:S03]  /*0d20*/  LDG.E.U16 R8, desc[UR4][R8.64] ;  /* 0x0000000408087981 */ /* 0x000f26000c1e1500 */
[----:B------:R-:W-:Y:S02]  /*0d30*/  LEA.HI.X.SX32 R26, R4, R16, 0x1, P1 ;  /* 0x00000010041a7211 */ /* 0x000fe400008f0eff */
[----:B------:R-:W-:-:S04]  /*0d40*/  LEA R4, P1, R5, UR8, 0x1 ;  /* 0x0000000805047c11 */ /* 0x000fc8000f8208ff */
[----:B------:R-:W-:-:S05]  /*0d50*/  LEA.HI.X R5, R5, UR9, R26, 0x1, P1 ;  /* 0x0000000905057c11 */ /* 0x000fca00088f0c1a */
[----:B------:R0:W5:Y:S01]  /*0d60*/  LDG.E.U16 R4, desc[UR4][R4.64] ;  /* 0x0000000404047981 */ /* 0x000162000c1e1500 */
[----:B------:R-:W-:Y:S01]  /*0d70*/  IADD3 R23, PT, PT, R23, 0x4, RZ ;  /* 0x0000000417177810 */ /* 0x000fe20007ffe0ff */
[----:B0-----:R-:W-:Y:S02]  /*0d80*/  VIADD R5, R20, 0x2 ;  /* 0x0000000214057836 */ /* 0x001fe40000000000 */
[----:B--2---:R-:W-:-:S05]  /*0d90*/  HADD2.F32 R24, -RZ, R24.H0_H0 ;  /* 0x20000018ff187230 */ /* 0x004fca0000004100 */
[----:B------:R-:W-:Y:S01]  /*0da0*/  FSETP.GT.AND P3, PT, R24, R11, PT ;  /* 0x0000000b1800720b */ /* 0x000fe20003f64000 */
[----:B---3--:R-:W-:-:S12]  /*0db0*/  HADD2.F32 R6, -RZ, R6.H0_H0 ;  /* 0x20000006ff067230 */ /* 0x008fd80000004100 */
[----:B------:R-:W-:Y:S01]  /*0dc0*/  @P3 IMAD.MOV.U32 R11, RZ, RZ, R24 ;  /* 0x000000ffff0b3224 */ /* 0x000fe200078e0018 */
[----:B------:R-:W-:-:S04]  /*0dd0*/  @P3 MOV R19, R20 ;  /* 0x0000001400133202 */ /* 0x000fc80000000f00 */
[----:B------:R-:W-:Y:S01]  /*0de0*/  FSETP.GT.AND P1, PT, R6, R11, PT ;  /* 0x0000000b0600720b */ /* 0x000fe20003f24000 */
[----:B----4-:R-:W-:-:S12]  /*0df0*/  HADD2.F32 R8, -RZ, R8.H0_H0 ;  /* 0x20000008ff087230 */ /* 0x010fd80000004100 */
[----:B------:R-:W-:-:S04]  /*0e00*/  @P1 MOV R11, R6 ;  /* 0x00000006000b1202 */ /* 0x000fc80000000f00 */
[----:B------:R-:W-:Y:S01]  /*0e10*/  FSETP.GT.AND P2, PT, R8, R11, PT ;  /* 0x0000000b0800720b */ /* 0x000fe20003f44000 */
[----:B-----5:R-:W-:Y:S02]  /*0e20*/  HADD2.F32 R6, -RZ, R4.H0_H0 ;  /* 0x20000004ff067230 */ /* 0x020fe40000004100 */
[----:B------:R-:W-:-:S04]  /*0e30*/  VIADD R4, R20, 0x1 ;  /* 0x0000000114047836 */ /* 0x000fc80000000000 */
[----:B------:R-:W-:Y:S01]  /*0e40*/  @P1 IMAD.MOV.U32 R19, RZ, RZ, R4 ;  /* 0x000000ffff131224 */ /* 0x000fe200078e0004 */
[----:B------:R-:W-:Y:S01]  /*0e50*/  ISETP.GE.AND P1, PT, R23, R22, PT ;  /* 0x000000161700720c */ /* 0x000fe20003f26270 */
[C---:B------:R-:W-:Y:S02]  /*0e60*/  VIADD R4, R20.reuse, 0x3 ;  /* 0x0000000314047836 */ /* 0x040fe40000000000 */
[----:B------:R-:W-:Y:S02]  /*0e70*/  VIADD R20, R20, 0x4 ;  /* 0x0000000414147836 */ /* 0x000fe40000000000 */
[----:B------:R-:W-:Y:S02]  /*0e80*/  @P2 IMAD.MOV.U32 R11, RZ, RZ, R8 ;  /* 0x000000ffff0b2224 */ /* 0x000fe400078e0008 */
[----:B------:R-:W-:-:S03]  /*0e90*/  @P2 IMAD.MOV.U32 R19, RZ, RZ, R5 ;  /* 0x000000ffff132224 */ /* 0x000fc600078e0005 */
[----:B------:R-:W-:-:S13]  /*0ea0*/  FSETP.GT.AND P3, PT, R6, R11, PT ;  /* 0x0000000b0600720b */ /* 0x000fda0003f64000 */
[----:B------:R-:W-:Y:S01]  /*0eb0*/  @P3 MOV R19, R4 ;  /* 0x0000000400133202 */ /* 0x000fe20000000f00 */
[----:B------:R-:W-:Y:S01]  /*0ec0*/  @P3 IMAD.MOV.U32 R11, RZ, RZ, R6 ;  /* 0x000000ffff0b3224 */ /* 0x000fe200078e0006 */
[----:B------:R-:W-:Y:S06]  /*0ed0*/  @!P1 BRA `(.L_x_67) ;  /* 0xfffffffc002c9947 */ /* 0x000fec000383ffff */
[----:B------:R-:W-:Y:S05]  /*0ee0*/  BSYNC.RECONVERGENT B4 ;  /* 0x0000000000047941 */ /* 0x000fea0003800200 */
.L_x_66:
[----:B------:R-:W-:-:S07]  /*0ef0*/  MOV R4, R19 ;  /* 0x0000001300047202 */ /* 0x000fce0000000f00 */
.L_x_65:
[----:B------:R-:W-:Y:S05]  /*0f00*/  BSYNC.RECONVERGENT B3 ;  /* 0x0000000000037941 */ /* 0x000fea0003800200 */
.L_x_64:
[----:B------:R-:W-:Y:S01]  /*0f10*/  IMAD.IADD R5, R14, 0x1, -R23 ;  /* 0x000000010e057824 */ /* 0x000fe200078e0a17 */
[----:B------:R-:W-:Y:S04]  /*0f20*/  BSSY.RECONVERGENT B3, `(.L_x_68) ;  /* 0x000001f000037945 */ /* 0x000fe80003800200 */
[----:B------:R-:W-:-:S13]  /*0f30*/  ISETP.GT.AND P1, PT, R5, 0x1, PT ;  /* 0x000000010500780c */ /* 0x000fda0003f24270 */
[----:B------:R-:W-:Y:S05]  /*0f40*/  @!P1 BRA `(.L_x_69) ;  /* 0x0000000000709947 */ /* 0x000fea0003800000 */
[----:B------:R-:W0:Y:S01]  /*0f50*/  LDCU.64 UR8, c[0x0][0x388] ;  /* 0x00007100ff0877ac */ /* 0x000e220008000a00 */
[----:B------:R-:W-:Y:S02]  /*0f60*/  IMAD R4, R12, R21, R23 ;  /* 0x000000150c047224 */ /* 0x000fe400078e0217 */
[----:B------:R-:W-:-:S03]  /*0f70*/  VIADD R23, R23, 0x1 ;  /* 0x0000000117177836 */ /* 0x000fc60000000000 */
[----:B------:R-:W-:-:S04]  /*0f80*/  IADD3 R5, P0, PT, R15, R4, RZ ;  /* 0x000000040f057210 */ /* 0x000fc80007f1e0ff */
[----:B------:R-:W-:Y:S02]  /*0f90*/  LEA.HI.X.SX32 R6, R4, R16, 0x1, P0 ;  /* 0x0000001004067211 */ /* 0x000fe400000f0eff */
[----:B0-----:R-:W-:-:S04]  /*0fa0*/  LEA R4, P0, R5, UR8, 0x1 ;  /* 0x0000000805047c11 */ /* 0x001fc8000f8008ff */
[----:B------:R-:W-:Y:S01]  /*0fb0*/  LEA.HI.X R5, R5, UR9, R6, 0x1, P0 ;  /* 0x0000000905057c11 */ /* 0x000fe200080f0c06 */
[----:B------:R-:W-:-:S04]  /*0fc0*/  IMAD R6, R12, R21, R23 ;  /* 0x000000150c067224 */ /* 0x000fc800078e0217 */
[----:B------:R0:W2:Y:S01]  /*0fd0*/  LDG.E.U16 R4, desc[UR4][R4.64] ;  /* 0x0000000404047981 */ /* 0x0000a2000c1e1500 */
[----:B------:R-:W-:-:S04]  /*0fe0*/  IADD3 R7, P0, PT, R15, R6, RZ ;  /* 0x000000060f077210 */ /* 0x000fc80007f1e0ff */
[----:B------:R-:W-:Y:S02]  /*0ff0*/  LEA.HI.X.SX32 R8, R6, R16, 0x1, P0 ;  /* 0x0000001006087211 */ /* 0x000fe400000f0eff */
[----:B------:R-:W-:-:S04]  /*1000*/  LEA R6, P0, R7, UR8, 0x1 ;  /* 0x0000000807067c11 */ /* 0x000fc8000f8008ff */
[----:B------:R-:W-:-:S05]  /*1010*/  LEA.HI.X R7, R7, UR9, R8, 0x1, P0 ;  /* 0x0000000907077c11 */ /* 0x000fca00080f0c08 */
[----:B------:R-:W3:Y:S01]  /*1020*/  LDG.E.U16 R6, desc[UR4][R6.64] ;  /* 0x0000000406067981 */ /* 0x000ee2000c1e1500 */
[----:B0-----:R-:W-:Y:S01]  /*1030*/  VIADD R5, R20, 0x1 ;  /* 0x0000000114057836 */ /* 0x001fe20000000000 */
[----:B------:R-:W-:Y:S01]  /*1040*/  IADD3 R23, PT, PT, R23, 0x1, RZ ;  /* 0x0000000117177810 */ /* 0x000fe20007ffe0ff */
[----:B--2---:R-:W-:Y:S02]  /*1050*/  HADD2.F32 R8, -RZ, R4.H0_H0 ;  /* 0x20000004ff087230 */ /* 0x004fe40000004100 */
[----:B------:R-:W-:-:S03]  /*1060*/  IMAD.MOV.U32 R4, RZ, RZ, R19 ;  /* 0x000000ffff047224 */ /* 0x000fc600078e0013 */
[----:B------:R-:W-:Y:S01]  /*1070*/  FSETP.GT.AND P0, PT, R8, R11, PT ;  /* 0x0000000b0800720b */ /* 0x000fe20003f04000 */
[----:B---3--:R-:W-:-:S12]  /*1080*/  HADD2.F32 R22, -RZ, R6.H0_H0 ;  /* 0x20000006ff167230 */ /* 0x008fd80000004100 */
[----:B------:R-:W-:Y:S02]  /*1090*/  @P0 MOV R11, R8 ;  /* 0x00000008000b0202 */ /* 0x000fe40000000f00 */
[----:B------:R-:W-:Y:S01]  /*10a0*/  @P0 MOV R4, R20 ;  /* 0x0000001400040202 */ /* 0x000fe20000000f00 */
[----:B------:R-:W-:Y:S01]  /*10b0*/  VIADD R20, R5, 0x1 ;  /* 0x0000000105147836 */ /* 0x000fe20000000000 */
[----:B------:R-:W-:Y:S02]  /*10c0*/  FSETP.GT.AND P1, PT, R22, R11, PT ;  /* 0x0000000b1600720b */ /* 0x000fe40003f24000 */
[----:B------:R-:W-:-:S11]  /*10d0*/  PLOP3.LUT P0, PT, PT, PT, PT, 0x8, 0x80 ;  /* 0x000000000080781c */ /* 0x000fd60003f0e170 */
[----:B------:R-:W-:Y:S02]  /*10e0*/  @P1 IMAD.MOV.U32 R4, RZ, RZ, R5 ;  /* 0x000000ffff041224 */ /* 0x000fe400078e0005 */
[----:B------:R-:W-:Y:S02]  /*10f0*/  @P1 IMAD.MOV.U32 R11, RZ, RZ, R22 ;  /* 0x000000ffff0b1224 */ /* 0x000fe400078e0016 */
[----:B------:R-:W-:-:S07]  /*1100*/  IMAD.MOV.U32 R19, RZ, RZ, R4 ;  /* 0x000000ffff137224 */ /* 0x000fce00078e0004 */
.L_x_69:
[----:B------:R-:W-:Y:S05]  /*1110*/  BSYNC.RECONVERGENT B3 ;  /* 0x0000000000037941 */ /* 0x000fea0003800200 */
.L_x_68:
[----:B------:R-:W-:-:S13]  /*1120*/  ISETP.LT.OR P0, PT, R23, R14, P0 ;  /* 0x0000000e1700720c */ /* 0x000fda0000701670 */
[----:B------:R-:W-:Y:S05]  /*1130*/  @!P0 BRA `(.L_x_63) ;  /* 0x0000000000308947 */ /* 0x000fea0003800000 */
[----:B------:R-:W0:Y:S01]  /*1140*/  LDCU.64 UR8, c[0x0][0x388] ;  /* 0x00007100ff0877ac */ /* 0x000e220008000a00 */
[----:B------:R-:W-:-:S05]  /*1150*/  IMAD R21, R12, R21, R23 ;  /* 0x000000150c157224 */ /* 0x000fca00078e0217 */
[----:B------:R-:W-:-:S04]  /*1160*/  IADD3 R5, P0, PT, R15, R21, RZ ;  /* 0x000000150f057210 */ /* 0x000fc80007f1e0ff */
[----:B------:R-:W-:Y:S02]  /*1170*/  LEA.HI.X.SX32 R6, R21, R16, 0x1, P0 ;  /* 0x0000001015067211 */ /* 0x000fe400000f0eff */
[----:B0-----:R-:W-:-:S04]  /*1180*/  LEA R4, P0, R5, UR8, 0x1 ;  /* 0x0000000805047c11 */ /* 0x001fc8000f8008ff */
[----:B------:R-:W-:-:S05]  /*1190*/  LEA.HI.X R5, R5, UR9, R6, 0x1, P0 ;  /* 0x0000000905057c11 */ /* 0x000fca00080f0c06 */
[----:B------:R-:W2:Y:S02]  /*11a0*/  LDG.E.U16 R4, desc[UR4][R4.64] ;  /* 0x0000000404047981 */ /* 0x000ea4000c1e1500 */
[----:B--2---:R-:W-:Y:S01]  /*11b0*/  HADD2.F32 R6, -RZ, R4.H0_H0 ;  /* 0x20000004ff067230 */ /* 0x004fe20000004100 */
[----:B------:R-:W-:-:S04]  /*11c0*/  MOV R4, R19 ;  /* 0x0000001300047202 */ /* 0x000fc80000000f00 */
[----:B------:R-:W-:-:S13]  /*11d0*/  FSETP.GT.AND P0, PT, R6, R11, PT ;  /* 0x0000000b0600720b */ /* 0x000fda0003f04000 */
[----:B------:R-:W-:Y:S02]  /*11e0*/  @P0 IMAD.MOV.U32 R11, RZ, RZ, R6 ;  /* 0x000000ffff0b0224 */ /* 0x000fe400078e0006 */
[----:B------:R-:W-:-:S07]  /*11f0*/  @P0 IMAD.MOV.U32 R4, RZ, RZ, R20 ;  /* 0x000000ffff040224 */ /* 0x000fce00078e0014 */
.L_x_63:
[----:B------:R-:W-:Y:S05]  /*1200*/  BSYNC.RECONVERGENT B0 ;  /* 0x0000000000007941 */ /* 0x000fea0003800200 */
.L_x_62:
[----:B------:R-:W-:Y:S01]  /*1210*/  IADD3 R12, PT, PT, R12, 0x1, RZ ;  /* 0x000000010c0c7810 */ /* 0x000fe20007ffe0ff */
[----:B------:R-:W-:-:S03]  /*1220*/  VIADD R17, R17, 0x1 ;  /* 0x0000000111117836 */ /* 0x000fc60000000000 */
[----:B------:R-:W-:-:S13]  /*1230*/  ISETP.GE.AND P0, PT, R12, R10, PT ;  /* 0x0000000a0c00720c */ /* 0x000fda0003f06270 */
[----:B------:R-:W-:Y:S05]  /*1240*/  @!P0 BRA `(.L_x_70) ;  /* 0xfffffff800108947 */ /* 0x000fea000383ffff */
[----:B------:R-:W-:Y:S05]  /*1250*/  BSYNC.RECONVERGENT B1 ;  /* 0x0000000000017941 */ /* 0x000fea0003800200 */
.L_x_61:
[----:B------:R-:W-:-:S07]  /*1260*/  IMAD.MOV.U32 R13, RZ, RZ, R4 ;  /* 0x000000ffff0d7224 */ /* 0x000fce00078e0004 */
.L_x_60:
[----:B------:R-:W-:Y:S05]  /*1270*/  BSYNC.RECONVERGENT B2 ;  /* 0x0000000000027941 */ /* 0x000fea0003800200 */
.L_x_59:
[----:B------:R-:W0:Y:S01]  /*1280*/  LDCU.128 UR8, c[0x0][0x3c0] ;  /* 0x00007800ff0877ac */ /* 0x000e220008000c00 */
[----:B------:R-:W-:Y:S01]  /*1290*/  F2FP.F16.F32.PACK_AB R11, RZ, R11 ;  /* 0x0000000bff0b723e */ /* 0x000fe200000000ff */
[----:B------:R-:W1:Y:S01]  /*12a0*/  LDCU UR6, c[0x0][0x370] ;  /* 0x00006e00ff0677ac */ /* 0x000e620008000800 */
[C---:B0-----:R-:W-:Y:S01]  /*12b0*/  LEA R4, P0, R2.reuse, UR8, 0x1 ;  /* 0x0000000802047c11 */ /* 0x041fe2000f8008ff */
[----:B------:R-:W0:Y:S01]  /*12c0*/  LDCU UR8, c[0x0][0x380] ;  /* 0x00007000ff0877ac */ /* 0x000e220008000800 */
[----:B------:R-:W-:Y:S01]  /*12d0*/  LEA R6, P1, R2, UR10, 0x2 ;  /* 0x0000000a02067c11 */ /* 0x000fe2000f8210ff */
[----:B-1----:R-:W-:Y:S01]  /*12e0*/  IMAD R9, R0, UR6, RZ ;  /* 0x0000000600097c24 */ /* 0x002fe2000f8e02ff */
[C-C-:B------:R-:W-:Y:S02]  /*12f0*/  LEA.HI.X R5, R2.reuse, UR9, R3.reuse, 0x1, P0 ;  /* 0x0000000902057c11 */ /* 0x140fe400080f0c03 */
[----:B------:R-:W-:Y:S02]  /*1300*/  LEA.HI.X R7, R2, UR11, R3, 0x2, P1 ;  /* 0x0000000b02077c11 */ /* 0x000fe400088f1403 */
[----:B------:R-:W-:Y:S01]  /*1310*/  IADD3 R2, P0, PT, R9, R2, RZ ;  /* 0x0000000209027210 */ /* 0x000fe20007f1e0ff */
[----:B------:R1:W-:Y:S03]  /*1320*/  STG.E.U16 desc[UR4][R4.64], R11 ;  /* 0x0000000b04007986 */ /* 0x0003e6000c101504 */
[----:B------:R-:W-:Y:S01]  /*1330*/  IADD3.X R3, PT, PT, RZ, R3, RZ, P0, !PT ;  /* 0x00000003ff037210 */ /* 0x000fe200007fe4ff */
[----:B------:R1:W-:Y:S01]  /*1340*/  STG.E desc[UR4][R6.64], R13 ;  /* 0x0000000d06007986 */ /* 0x0003e2000c101904 */
[----:B0-----:R-:W-:-:S04]  /*1350*/  ISETP.GE.U32.AND P0, PT, R2, UR8, PT ;  /* 0x0000000802007c0c */ /* 0x001fc8000bf06070 */
[----:B------:R-:W-:-:S13]  /*1360*/  ISETP.GE.U32.AND.EX P0, PT, R3, UR7, PT, P0 ;  /* 0x0000000703007c0c */ /* 0x000fda000bf06100 */
[----:B-1----:R-:W-:Y:S05]  /*1370*/  @!P0 BRA `(.L_x_71) ;  /* 0xffffffec00508947 */ /* 0x002fea000383ffff */
[----:B------:R-:W-:Y:S05]  /*1380*/  EXIT ;  /* 0x000000000000794d */ /* 0x000fea0003800000 */
        .weak           $__internal_4_$__cuda_sm20_div_u64
        .type           $__internal_4_$__cuda_sm20_div_u64,@function
        .size           $__internal_4_$__cuda_sm20_div_u64,($__internal_5_$__cuda_sm20_rem_u64 - $__internal_4_$__cuda_sm20_div_u64)
$__internal_4_$__cuda_sm20_div_u64:
[----:B------:R-:W-:Y:S02]  /*1390*/  IMAD.MOV.U32 R18, RZ, RZ, R15 ;  /* 0x000000ffff127224 */ /* 0x000fe400078e000f */
[----:B------:R-:W-:-:S04]  /*13a0*/  IMAD.MOV.U32 R19, RZ, RZ, R13 ;  /* 0x000000ffff137224 */ /* 0x000fc800078e000d */
[----:B------:R-:W0:Y:S08]  /*13b0*/  I2F.U64.RP R17, R18 ;  /* 0x0000001200117312 */ /* 0x000e300000309000 */
[----:B0-----:R-:W0:Y:S02]  /*13c0*/  MUFU.RCP R17, R17 ;  /* 0x0000001100117308 */ /* 0x001e240000001000 */
[----:B0-----:R-:W-:-:S06]  /*13d0*/  IADD3 R8, PT, PT, R17, 0x1ffffffe, RZ ;  /* 0x1ffffffe11087810 */ /* 0x001fcc0007ffe0ff */
        /* <DEDUP_REMOVED lines=24> */
[----:B------:R-:W-:Y:S02]  /*1560*/  HFMA2 R9, -RZ, RZ, 0, 0 ;  /* 0x00000000ff097431 */ /* 0x000fe400000001ff */
[----:B------:R-:W-:Y:S01]  /*1570*/  IMAD.HI.U32 R8, R17, R8, RZ ;  /* 0x0000000811087227 */ /* 0x000fe200078e00ff */
[----:B------:R-:W-:-:S03]  /*1580*/  IADD3 R11, P2, PT, R18, R11, RZ ;  /* 0x0000000b120b7210 */ /* 0x000fc60007f5e0ff */
[----:B------:R-:W-:Y:S02]  /*1590*/  IMAD.X R17, R8, 0x1, R17, P0 ;  /* 0x0000000108117824 */ /* 0x000fe400000e0611 */
[----:B------:R-:W-:-:S03]  /*15a0*/  IMAD.HI.U32 R8, R11, R12, RZ ;  /* 0x0000000c0b087227 */ /* 0x000fc600078e00ff */
[----:B------:R-:W-:Y:S01]  /*15b0*/  IADD3.X R17, PT, PT, RZ, RZ, R17, P2, P1 ;  /* 0x000000ffff117210 */ /* 0x000fe200017e2411 */
[----:B------:R-:W-:-:S04]  /*15c0*/  IMAD.WIDE.U32 R8, R11, R16, R8 ;  /* 0x000000100b087225 */ /* 0x000fc800078e0008 */
[C---:B------:R-:W-:Y:S02]  /*15d0*/  IMAD R11, R17.reuse, R16, RZ ;  /* 0x00000010110b7224 */ /* 0x040fe400078e02ff */
[----:B------:R-:W-:-:S04]  /*15e0*/  IMAD.HI.U32 R8, P0, R17, R12, R8 ;  /* 0x0000000c11087227 */ /* 0x000fc80007800008 */
[----:B------:R-:W-:Y:S01]  /*15f0*/  IMAD.HI.U32 R10, R17, R16, RZ ;  /* 0x00000010110a7227 */ /* 0x000fe200078e00ff */
[----:B------:R-:W-:-:S03]  /*1600*/  IADD3 R18, P1, PT, R11, R8, RZ ;  /* 0x000000080b127210 */ /* 0x000fc60007f3e0ff */
[----:B------:R-:W-:Y:S01]  /*1610*/  IMAD.X R10, RZ, RZ, R10, P0 ;  /* 0x000000ffff0a7224 */ /* 0x000fe200000e060a */
[C---:B------:R-:W-:Y:S01]  /*1620*/  IADD3 R11, P2, PT, R18.reuse, 0x1, RZ ;  /* 0x00000001120b7810 */ /* 0x040fe20007f5e0ff */
[----:B------:R-:W-:-:S04]  /*1630*/  IMAD.WIDE.U32 R8, R18, R15, RZ ;  /* 0x0000000f12087225 */ /* 0x000fc800078e00ff */
[----:B------:R-:W-:Y:S01]  /*1640*/  IMAD.X R10, RZ, RZ, R10, P1 ;  /* 0x000000ffff0a7224 */ /* 0x000fe200008e060a */
[----:B------:R-:W-:Y:S01]  /*1650*/  IADD3 R20, P1, PT, -R8, R12, RZ ;  /* 0x0000000c08147210 */ /* 0x000fe20007f3e1ff */
[----:B------:R-:W-:-:S03]  /*1660*/  IMAD R9, R18, R13, R9 ;  /* 0x0000000d12097224 */ /* 0x000fc600078e0209 */
[-C--:B------:R-:W-:Y:S01]  /*1670*/  ISETP.GE.U32.AND P0, PT, R20, R15.reuse, PT ;  /* 0x0000000f1400720c */ /* 0x080fe20003f06070 */
[----:B------:R-:W-:-:S05]  /*1680*/  IMAD R9, R10, R15, R9 ;  /* 0x0000000f0a097224 */ /* 0x000fca00078e0209 */
[----:B------:R-:W-:Y:S01]  /*1690*/  IADD3.X R16, PT, PT, ~R9, R16, RZ, P1, !PT ;  /* 0x0000001009107210 */ /* 0x000fe20000ffe5ff */
[----:B------:R-:W-:Y:S01]  /*16a0*/  IMAD.X R9, RZ, RZ, R10, P2 ;  /* 0x000000ffff097224 */ /* 0x000fe200010e060a */
[----:B------:R-:W-:Y:S02]  /*16b0*/  IADD3 R8, P1, PT, -R15, R20, RZ ;  /* 0x000000140f087210 */ /* 0x000fe40007f3e1ff */
[----:B------:R-:W-:-:S03]  /*16c0*/  ISETP.GE.U32.AND.EX P0, PT, R16, R13, PT, P0 ;  /* 0x0000000d1000720c */ /* 0x000fc60003f06100 */
[----:B------:R-:W-:Y:S01]  /*16d0*/  IMAD.X R12, R16, 0x1, ~R13, P1 ;  /* 0x00000001100c7824 */ /* 0x000fe200008e0e0d */
[----:B------:R-:W-:Y:S02]  /*16e0*/  SEL R8, R8, R20, P0 ;  /* 0x0000001408087207 */ /* 0x000fe40000000000 */
[----:B------:R-:W-:Y:S02]  /*16f0*/  SEL R11, R11, R18, P0 ;  /* 0x000000120b0b7207 */ /* 0x000fe40000000000 */
[----:B------:R-:W-:Y:S02]  /*1700*/  SEL R12, R12, R16, P0 ;  /* 0x000000100c0c7207 */ /* 0x000fe40000000000 */
[----:B------:R-:W-:Y:S02]  /*1710*/  SEL R10, R9, R10, P0 ;  /* 0x0000000a090a7207 */ /* 0x000fe40000000000 */
[----:B------:R-:W-:Y:S02]  /*1720*/  ISETP.GE.U32.AND P0, PT, R8, R15, PT ;  /* 0x0000000f0800720c */ /* 0x000fe40003f06070 */
[----:B------:R-:W-:-:S02]  /*1730*/  IADD3 R8, P2, PT, R11, 0x1, RZ ;  /* 0x000000010b087810 */ /* 0x000fc40007f5e0ff */
[----:B------:R-:W-:Y:S01]  /*1740*/  ISETP.NE.U32.AND P1, PT, R15, RZ, PT ;  /* 0x000000ff0f00720c */ /* 0x000fe20003f25070 */
[----:B------:R-:W-:Y:S01]  /*1750*/  IMAD.MOV.U32 R15, RZ, RZ, 0x0 ;  /* 0x00000000ff0f7424 */ /* 0x000fe200078e00ff */
[----:B------:R-:W-:Y:S02]  /*1760*/  ISETP.GE.U32.AND.EX P0, PT, R12, R13, PT, P0 ;  /* 0x0000000d0c00720c */ /* 0x000fe40003f06100 */
[-C--:B------:R-:W-:Y:S02]  /*1770*/  IADD3.X R9, PT, PT, RZ, R10.reuse, RZ, P2, !PT ;  /* 0x0000000aff097210 */ /* 0x080fe400017fe4ff */
[----:B------:R-:W-:Y:S02]  /*1780*/  ISETP.NE.AND.EX P1, PT, R13, RZ, PT, P1 ;  /* 0x000000ff0d00720c */ /* 0x000fe40003f25310 */
[----:B------:R-:W-:Y:S02]  /*1790*/  SEL R8, R8, R11, P0 ;  /* 0x0000000b08087207 */ /* 0x000fe40000000000 */
[----:B------:R-:W-:-:S02]  /*17a0*/  SEL R9, R9, R10, P0 ;  /* 0x0000000a09097207 */ /* 0x000fc40000000000 */
[----:B------:R-:W-:Y:S02]  /*17b0*/  SEL R8, R8, 0xffffffff, P1 ;  /* 0xffffffff08087807 */ /* 0x000fe40000800000 */
[----:B------:R-:W-:Y:S01]  /*17c0*/  SEL R9, R9, 0xffffffff, P1 ;  /* 0xffffffff09097807 */ /* 0x000fe20000800000 */
[----:B------:R-:W-:Y:S06]  /*17d0*/  RET.REL.NODEC R14 `(_ZN6caffe278_GLOBAL__N__54_tmpxft_00005b9e_00000000_7_max_pool_with_index_cpp1_ii_f8a2868614MaxPoolForwardIN3c104HalfEEEviPKT_iiiiiiiiiiiiPS4_Pi) ;  /* 0xffffffe80e087950 */ /* 0x000fec0003c3ffff */
        .weak           $__internal_5_$__cuda_sm20_rem_u64
        .type           $__internal_5_$__cuda_sm20_rem_u64,@function
        .size           $__internal_5_$__cuda_sm20_rem_u64,(.L_x_99 - $__internal_5_$__cuda_sm20_rem_u64)
$__internal_5_$__cuda_sm20_rem_u64:
        /* <DEDUP_REMOVED lines=11> */
[----:B------:R-:W-:Y:S01]  /*1890*/  IMAD.X R23, RZ, RZ, ~R11, P0 ;  /* 0x000000ffff177224 */ /* 0x000fe200000e0e0b */
[----:B------:R-:W-:-:S03]  /*18a0*/  MOV R11, R8 ;  /* 0x00000008000b7202 */ /* 0x000fc60000000f00 */
[-C--:B------:R-:W-:Y:S02]  /*18b0*/  IMAD R17, R9, R23.reuse, RZ ;  /* 0x0000001709117224 */ /* 0x080fe400078e02ff */
[----:B------:R-:W-:-:S04]  /*18c0*/  IMAD.WIDE.U32 R10, P0, R8, R23, R10 ;  /* 0x00000017080a7225 */ /* 0x000fc8000780000a */
[----:B------:R-:W-:-:S04]  /*18d0*/  IMAD.HI.U32 R23, R9, R23, RZ ;  /* 0x0000001709177227 */ /* 0x000fc800078e00ff */
[----:B------:R-:W-:-:S05]  /*18e0*/  IMAD.HI.U32 R10, P1, R9, R21, R10 ;  /* 0x00000015090a7227 */ /* 0x000fca000782000a */
[----:B------:R-:W-:Y:S01]  /*18f0*/  IADD3 R11, P2, PT, R17, R10, RZ ;  /* 0x0000000a110b7210 */ /* 0x000fe20007f5e0ff */
[----:B------:R-:W-:-:S04]  /*1900*/  IMAD.X R10, R23, 0x1, R9, P0 ;  /* 0x00000001170a7824 */ /* 0x000fc800000e0609 */
        /* <DEDUP_REMOVED lines=12> */
[----:B------:R-:W-:Y:S01]  /*19d0*/  IMAD.MOV.U32 R9, RZ, RZ, RZ ;  /* 0x000000ffff097224 */ /* 0x000fe200078e00ff */
[----:B------:R-:W-:Y:S01]  /*19e0*/  IADD3.X R17, PT, PT, R8, R17, RZ, P0, !PT ;  /* 0x0000001108117210 */ /* 0x000fe200007fe4ff */
[----:B------:R-:W-:-:S03]  /*19f0*/  IMAD.HI.U32 R8, R11, R12, RZ ;  /* 0x0000000c0b087227 */ /* 0x000fc600078e00ff */
[----:B------:R-:W-:Y:S01]  /*1a00*/  IADD3.X R17, PT, PT, RZ, RZ, R17, P2, P1 ;  /* 0x000000ffff117210 */ /* 0x000fe200017e2411 */
[----:B------:R-:W-:-:S04]  /*1a10*/  IMAD.WIDE.U32 R8, R11, R16, R8 ;  /* 0x000000100b087225 */ /* 0x000fc800078e0008 */
[C---:B------:R-:W-:Y:S02]  /*1a20*/  IMAD R11, R17.reuse, R16, RZ ;  /* 0x00000010110b7224 */ /* 0x040fe400078e02ff */
[----:B------:R-:W-:-:S04]  /*1a30*/  IMAD.HI.U32 R8, P0, R17, R12, R8 ;  /* 0x0000000c11087227 */ /* 0x000fc80007800008 */
[----:B------:R-:W-:Y:S01]  /*1a40*/  IMAD.HI.U32 R10, R17, R16, RZ ;  /* 0x00000010110a7227 */ /* 0x000fe200078e00ff */
[----:B------:R-:W-:-:S03]  /*1a50*/  IADD3 R18, P1, PT, R11, R8, RZ ;  /* 0x000000080b127210 */ /* 0x000fc60007f3e0ff */
[----:B------:R-:W-:Y:S02]  /*1a60*/  IMAD.X R10, RZ, RZ, R10, P0 ;  /* 0x000000ffff0a7224 */ /* 0x000fe400000e060a */
[----:B------:R-:W-:-:S03]  /*1a70*/  IMAD.WIDE.U32 R8, R18, R15, RZ ;  /* 0x0000000f12087225 */ /* 0x000fc600078e00ff */
[----:B------:R-:W-:Y:S01]  /*1a80*/  IADD3.X R10, PT, PT, RZ, R10, RZ, P1, !PT ;  /* 0x0000000aff0a7210 */ /* 0x000fe20000ffe4ff */
[----:B------:R-:W-:Y:S01]  /*1a90*/  IMAD R18, R18, R13, R9 ;  /* 0x0000000d12127224 */ /* 0x000fe200078e0209 */
[----:B------:R-:W-:-:S03]  /*1aa0*/  IADD3 R8, P1, PT, -R8, R12, RZ ;  /* 0x0000000c08087210 */ /* 0x000fc60007f3e1ff */
[-C--:B------:R-:W-:Y:S01]  /*1ab0*/  IMAD R9, R10, R15.reuse, R18 ;  /* 0x0000000f0a097224 */ /* 0x080fe200078e0212 */
[----:B------:R-:W-:-:S03]  /*1ac0*/  ISETP.GE.U32.AND P0, PT, R8, R15, PT ;  /* 0x0000000f0800720c */ /* 0x000fc60003f06070 */
[----:B------:R-:W-:Y:S01]  /*1ad0*/  IMAD.X R16, R16, 0x1, ~R9, P1 ;  /* 0x0000000110107824 */ /* 0x000fe200008e0e09 */
[----:B------:R-:W-:-:S04]  /*1ae0*/  IADD3 R10, P1, PT, -R15, R8, RZ ;  /* 0x000000080f0a7210 */ /* 0x000fc80007f3e1ff */
[C---:B------:R-:W-:Y:S01]  /*1af0*/  ISETP.GE.U32.AND.EX P0, PT, R16.reuse, R13, PT, P0 ;  /* 0x0000000d1000720c */ /* 0x040fe20003f06100 */
[----:B------:R-:W-:Y:S01]  /*1b00*/  IMAD.X R12, R16, 0x1, ~R13, P1 ;  /* 0x00000001100c7824 */ /* 0x000fe200008e0e0d */
[C---:B------:R-:W-:Y:S02]  /*1b10*/  ISETP.NE.U32.AND P1, PT, R15.reuse, RZ, PT ;  /* 0x000000ff0f00720c */ /* 0x040fe40003f25070 */
[----:B------:R-:W-:Y:S02]  /*1b20*/  SEL R10, R10, R8, P0 ;  /* 0x000000080a0a7207 */ /* 0x000fe40000000000 */
[----:B------:R-:W-:Y:S02]  /*1b30*/  SEL R12, R12, R16, P0 ;  /* 0x000000100c0c7207 */ /* 0x000fe40000000000 */
[----:B------:R-:W-:Y:S02]  /*1b40*/  ISETP.GE.U32.AND P0, PT, R10, R15, PT ;  /* 0x0000000f0a00720c */ /* 0x000fe40003f06070 */
[----:B------:R-:W-:Y:S01]  /*1b50*/  IADD3 R8, PT, PT, -R15, R10, RZ ;  /* 0x0000000a0f087210 */ /* 0x000fe20007ffe1ff */
[----:B------:R-:W-:Y:S01]  /*1b60*/  IMAD.MOV.U32 R15, RZ, RZ, 0x0 ;  /* 0x00000000ff0f7424 */ /* 0x000fe200078e00ff */
[----:B------:R-:W-:-:S02]  /*1b70*/  ISETP.GE.U32.AND.EX P0, PT, R12, R13, PT, P0 ;  /* 0x0000000d0c00720c */ /* 0x000fc40003f06100 */
[----:B------:R-:W-:Y:S02]  /*1b80*/  ISETP.NE.AND.EX P1, PT, R13, RZ, PT, P1 ;  /* 0x000000ff0d00720c */ /* 0x000fe40003f25310 */
[----:B------:R-:W-:-:S04]  /*1b90*/  SEL R8, R8, R10, P0 ;  /* 0x0000000a08087207 */ /* 0x000fc80000000000 */
[----:B------:R-:W-:Y:S01]  /*1ba0*/  SEL R8, R8, 0xffffffff, P1 ;  /* 0xffffffff08087807 */ /* 0x000fe20000800000 */
[----:B------:R-:W-:Y:S06]  /*1bb0*/  RET.REL.NODEC R14 `(_ZN6caffe278_GLOBAL__N__54_tmpxft_00005b9e_00000000_7_max_pool_with_index_cpp1_ii_f8a2868614MaxPoolForwardIN3c104HalfEEEviPKT_iiiiiiiiiiiiPS4_Pi) ;  /* 0xffffffe40e107950 */ /* 0x000fec0003c3ffff */
.L_x_72:
        /* <DEDUP_REMOVED lines=12> */
.L_x_99:


//--------------------- .text._ZN6caffe278_GLOBAL__N__54_tmpxft_00005b9e_00000000_7_max_pool_with_index_cpp1_ii_f8a2868614MaxPoolForwardIfEEviPKT_iiiiiiiiiiiiPS2_Pi --------------------------
	.section	.text._ZN6caffe278_GLOBAL__N__54_tmpxft_00005b9e_00000000_7_max_pool_with_index_cpp1_ii_f8a2868614MaxPoolForwardIfEEviPKT_iiiiiiiiiiiiPS2_Pi,"ax",@progbits
	.align	128
        .global         _ZN6caffe278_GLOBAL__N__54_tmpxft_00005b9e_00000000_7_max_pool_with_index_cpp1_ii_f8a2868614MaxPoolForwardIfEEviPKT_iiiiiiiiiiiiPS2_Pi
        .type           _ZN6caffe278_GLOBAL__N__54_tmpxft_00005b9e_00000000_7_max_pool_with_index_cpp1_ii_f8a2868614MaxPoolForwardIfEEviPKT_iiiiiiiiiiiiPS2_Pi,@function
        .size           _ZN6caffe278_GLOBAL__N__54_tmpxft_00005b9e_00000000_7_max_pool_with_index_cpp1_ii_f8a2868614MaxPoolForwardIfEEviPKT_iiiiiiiiiiiiPS2_Pi,(.L_x_101 - _ZN6caffe278_GLOBAL__N__54_tmpxft_00005b9e_00000000_7_max_pool_with_index_cpp1_ii_f8a2868614MaxPoolForwardIfEEviPKT_iiiiiiiiiiiiPS2_Pi)
        .other          _ZN6caffe278_GLOBAL__N__54_tmpxft_00005b9e_00000000_7_max_pool_with_index_cpp1_ii_f8a2868614MaxPoolForwardIfEEviPKT_iiiiiiiiiiiiPS2_Pi,@"STO_CUDA_ENTRY STV_DEFAULT"
_ZN6caffe278_GLOBAL__N__54_tmpxft_00005b9e_00000000_7_max_pool_with_index_cpp1_ii_f8a2868614MaxPoolForwardIfEEviPKT_iiiiiiiiiiiiPS2_Pi:
.text._ZN6caffe278_GLOBAL__N__54_tmpxft_00005b9e_00000000_7_max_pool_with_index_cpp1_ii_f8a2868614MaxPoolForwardIfEEviPKT_iiiiiiiiiiiiPS2_Pi:
        /* <DEDUP_REMOVED lines=10> */
[----:B------:R-:W0:Y:S01]  /*00a0*/  LDC.64 R12, c[0x0][0x358] ;  /* 0x0000d600ff0c7b82 */ /* 0x000e220000000a00 */
[----:B------:R-:W-:-:S07]  /*00b0*/  IMAD.MOV.U32 R3, RZ, RZ, RZ ;  /* 0x000000ffff037224 */ /* 0x000fce00078e00ff */
.L_x_92:
        /* <DEDUP_REMOVED lines=11> */
[----:B0-----:R-:W-:Y:S05]  /*0170*/  CALL.REL.NOINC `($__internal_6_$__cuda_sm20_div_u64) ;  /* 0x0000001000507944 */ /* 0x001fea0003c00000 */
[----:B------:R-:W0:Y:S01]  /*0180*/  LDCU UR4, c[0x0][0x3a4] ;  /* 0x00007480ff0477ac */ /* 0x000e220008000800 */
[----:B------:R-:W-:Y:S01]  /*0190*/  IMAD.MOV.U32 R8, RZ, RZ, R2 ;  /* 0x000000ffff087224 */ /* 0x000fe200078e0002 */
[----:B------:R-:W-:Y:S01]  /*01a0*/  MOV R10, 0x1e0 ;  /* 0x000001e0000a7802 */ /* 0x000fe20000000f00 */
[----:B------:R-:W-:Y:S02]  /*01b0*/  IMAD.MOV.U32 R9, RZ, RZ, R3 ;  /* 0x000000ffff097224 */ /* 0x000fe400078e0003 */
[----:B0-----:R-:W-:-:S07]  /*01c0*/  IMAD.U32 R4, RZ, RZ, UR4 ;  /* 0x00000004ff047e24 */ /* 0x001fce000f8e00ff */
[----:B------:R-:W-:Y:S05]  /*01d0*/  CALL.REL.NOINC `($__internal_7_$__cuda_sm20_rem_u64) ;  /* 0x0000001400487944 */ /* 0x000fea0003c00000 */
[----:B------:R-:W-:Y:S01]  /*01e0*/  IMAD.MOV.U32 R6, RZ, RZ, R4 ;  /* 0x000000ffff067224 */ /* 0x000fe200078e0004 */
[----:B------:R-:W-:Y:S06]  /*01f0*/  BRA `(.L_x_75) ;  /* 0x0000000000587947 */ /* 0x000fec0003800000 */
.L_x_74:
[----:B------:R-:W1:Y:S01]  /*0200*/  I2F.U32.RP R6, R8 ;  /* 0x0000000800067306 */ /* 0x000e620000209000 */
[----:B------:R-:W-:-:S07]  /*0210*/  IMAD.MOV.U32 R19, RZ, RZ, RZ ;  /* 0x000000ffff137224 */ /* 0x000fce00078e00ff */
[----:B-1----:R-:W1:Y:S02]  /*0220*/  MUFU.RCP R6, R6 ;  /* 0x0000000600067308 */ /* 0x002e640000001000 */
[----:B-1----:R-:W-:Y:S02]  /*0230*/  IADD3 R4, PT, PT, R6, 0xffffffe, RZ ;  /* 0x0ffffffe06047810 */ /* 0x002fe40007ffe0ff */
[----:B------:R-:W-:-:S04]  /*0240*/  LOP3.LUT R6, RZ, R8, RZ, 0x33, !PT ;  /* 0x00000008ff067212 */ /* 0x000fc800078e33ff */
        /* <DEDUP_REMOVED lines=13> */
[----:B------:R-:W-:Y:S02]  /*0320*/  @P1 VIADD R5, R5, 0x1 ;  /* 0x0000000105051836 */ /* 0x000fe40000000000 */
[----:B------:R-:W-:-:S03]  /*0330*/  @P1 IMAD.IADD R7, R7, 0x1, -R8 ;  /* 0x0000000107071824 */ /* 0x000fc600078e0a08 */
[C---:B------:R-:W-:Y:S02]  /*0340*/  SEL R18, R6.reuse, R5, !P0 ;  /* 0x0000000506127207 */ /* 0x040fe40004000000 */
[----:B------:R-:W-:-:S07]  /*0350*/  SEL R6, R6, R7, !P0 ;  /* 0x0000000706067207 */ /* 0x000fce0004000000 */
.L_x_75:
[----:B------:R-:W-:Y:S05]  /*0360*/  BSYNC.RECONVERGENT B0 ;  /* 0x0000000000007941 */ /* 0x000fea0003800200 */
.L_x_73:
[----:B------:R-:W1:Y:S01]  /*0370*/  LDC R11, c[0x0][0x3a0] ;  /* 0x0000e800ff0b7b82 */ /* 0x000e620000000800 */
[----:B------:R-:W2:Y:S01]  /*0380*/  LDCU UR4, c[0x0][0x3a0] ;  /* 0x00007400ff0477ac */ /* 0x000ea20008000800 */
[----:B------:R-:W-:Y:S01]  /*0390*/  MOV R8, R18 ;  /* 0x0000001200087202 */ /* 0x000fe20000000f00 */
[----:B------:R-:W-:Y:S01]  /*03a0*/  IMAD.MOV.U32 R9, RZ, RZ, R19 ;  /* 0x000000ffff097224 */ /* 0x000fe200078e0013 */
[----:B------:R-:W-:Y:S01]  /*03b0*/  MOV R10, 0x3f0 ;  /* 0x000003f0000a7802 */ /* 0x000fe20000000f00 */
[----:B--2---:R-:W-:Y:S01]  /*03c0*/  IMAD.U32 R4, RZ, RZ, UR4 ;  /* 0x00000004ff047e24 */ /* 0x004fe2000f8e00ff */
[----:B-1----:R-:W-:-:S07]  /*03d0*/  SHF.R.S32.HI R11, RZ, 0x1f, R11 ;  /* 0x0000001fff0b7819 */ /* 0x002fce000001140b */
[----:B0-----:R-:W-:Y:S05]  /*03e0*/  CALL.REL.NOINC `($__internal_7_$__cuda_sm20_rem_u64) ;  /* 0x0000001000c47944 */ /* 0x001fea0003c00000 */
[----:B------:R-:W-:Y:S01]  /*03f0*/  LOP3.LUT R5, R19, R11, RZ, 0xfc, !PT ;  /* 0x0000000b13057212 */ /* 0x000fe200078efcff */
[----:B------:R-:W-:Y:S01]  /*0400*/  BSSY.RECONVERGENT B0, `(.L_x_76) ;  /* 0x000001f000007945 */ /* 0x000fe20003800200 */
[----:B------:R-:W-:Y:S02]  /*0410*/  IMAD.MOV.U32 R7, RZ, RZ, R4 ;  /* 0x000000ffff077224 */ /* 0x000fe400078e0004 */
[----:B------:R-:W-:-:S13]  /*0420*/  ISETP.NE.U32.AND P0, PT, R5, RZ, PT ;  /* 0x000000ff0500720c */ /* 0x000fda0003f05070 */
[----:B------:R-:W-:Y:S05]  /*0430*/  @!P0 BRA `(.L_x_77) ;  /* 0x00000000001c8947 */ /* 0x000fea0003800000 */
[----:B------:R-:W0:Y:S01]  /*0440*/  LDCU UR4, c[0x0][0x3a0] ;  /* 0x00007400ff0477ac */ /* 0x000e220008000800 */
[----:B------:R-:W-:Y:S01]  /*0450*/  MOV R4, 0x480 ;  /* 0x0000048000047802 */ /* 0x000fe20000000f00 */
[----:B0-----:R-:W-:-:S07]  /*0460*/  IMAD.U32 R8, RZ, RZ, UR4 ;  /* 0x00000004ff087e24 */ /* 0x001fce000f8e00ff */
[----:B------:R-:W-:Y:S05]  /*0470*/  CALL.REL.NOINC `($__internal_6_$__cuda_sm20_div_u64) ;  /* 0x0000000c00907944 */ /* 0x000fea0003c00000 */
[----:B------:R-:W-:Y:S02]  /*0480*/  IMAD.MOV.U32 R14, RZ, RZ, R18 ;  /* 0x000000ffff0e7224 */ /* 0x000fe400078e0012 */
[----:B------:R-:W-:Y:S01]  /*0490*/  IMAD.MOV.U32 R15, RZ, RZ, R19 ;  /* 0x000000ffff0f7224 */ /* 0x000fe200078e0013 */
[----:B------:R-:W-:Y:S06]  /*04a0*/  BRA `(.L_x_78) ;  /* 0x0000000000507947 */ /* 0x000fec0003800000 */
.L_x_77:
[----:B------:R-:W0:Y:S01]  /*04b0*/  LDCU UR4, c[0x0][0x3a0] ;  /* 0x00007400ff0477ac */ /* 0x000e220008000800 */
[----:B------:R-:W-:Y:S01]  /*04c0*/  IMAD.MOV.U32 R15, RZ, RZ, RZ ;  /* 0x000000ffff0f7224 */ /* 0x000fe200078e00ff */
[----:B0-----:R-:W0:Y:S01]  /*04d0*/  I2F.U32.RP R8, UR4 ;  /* 0x0000000400087d06 */ /* 0x001e220008209000 */
[----:B------:R-:W-:-:S07]  /*04e0*/  ISETP.NE.U32.AND P2, PT, RZ, UR4, PT ;  /* 0x00000004ff007c0c */ /* 0x000fce000bf45070 */
[----:B0-----:R-:W0:Y:S02]  /*04f0*/  MUFU.RCP R8, R8 ;  /* 0x0000000800087308 */ /* 0x001e240000001000 */
[----:B0-----:R-:W-:-:S06]  /*0500*/  VIADD R4, R8, 0xffffffe ;  /* 0x0ffffffe08047836 */ /* 0x001fcc0000000000 */
[----:B------:R0:W1:Y:S02]  /*0510*/  F2I.FTZ.U32.TRUNC.NTZ R5, R4 ;  /* 0x0000000400057305 */ /* 0x000064000021f000 */
[----:B0-----:R-:W-:Y:S02]  /*0520*/  HFMA2 R4, -RZ, RZ, 0, 0 ;  /* 0x00000000ff047431 */ /* 0x001fe400000001ff */
[----:B-1----:R-:W-:-:S04]  /*0530*/  IMAD.MOV R9, RZ, RZ, -R5 ;  /* 0x000000ffff097224 */ /* 0x002fc800078e0a05 */
        /* <DEDUP_REMOVED lines=9> */
[----:B------:R-:W-:Y:S01]  /*05d0*/  @P1 VIADD R14, R14, 0x1 ;  /* 0x000000010e0e1836 */ /* 0x000fe20000000000 */
[----:B------:R-:W-:-:S07]  /*05e0*/  @!P2 LOP3.LUT R14, RZ, UR4, RZ, 0x33, !PT ;  /* 0x00000004ff0eac12 */ /* 0x000fce000f8e33ff */
.L_x_78:
[----:B------:R-:W-:Y:S05]  /*05f0*/  BSYNC.RECONVERGENT B0 ;  /* 0x0000000000007941 */ /* 0x000fea0003800200 */
.L_x_76:
        /* <DEDUP_REMOVED lines=11> */
[----:B------:R-:W-:Y:S05]  /*06b0*/  CALL.REL.NOINC `($__internal_6_$__cuda_sm20_div_u64) ;  /* 0x0000000c00007944 */ /* 0x000fea0003c00000 */
[----:B------:R-:W0:Y:S01]  /*06c0*/  LDCU UR4, c[0x0][0x394] ;  /* 0x00007280ff0477ac */ /* 0x000e220008000800 */
[----:B------:R-:W-:Y:S01]  /*06d0*/  IMAD.MOV.U32 R8, RZ, RZ, R14 ;  /* 0x000000ffff087224 */ /* 0x000fe200078e000e */
[----:B------:R-:W-:Y:S01]  /*06e0*/  MOV R10, 0x730 ;  /* 0x00000730000a7802 */ /* 0x000fe20000000f00 */
[----:B------:R-:W-:Y:S02]  /*06f0*/  IMAD.MOV.U32 R9, RZ, RZ, R15 ;  /* 0x000000ffff097224 */ /* 0x000fe400078e000f */
[----:B------:R-:W-:Y:S02]  /*0700*/  IMAD.MOV.U32 R5, RZ, RZ, R18 ;  /* 0x000000ffff057224 */ /* 0x000fe400078e0012 */
[----:B0-----:R-:W-:-:S07]  /*0710*/  IMAD.U32 R4, RZ, RZ, UR4 ;  /* 0x00000004ff047e24 */ /* 0x001fce000f8e00ff */
[----:B------:R-:W-:Y:S05]  /*0720*/  CALL.REL.NOINC `($__internal_7_$__cuda_sm20_rem_u64) ;  /* 0x0000000c00f47944 */ /* 0x000fea0003c00000 */
[----:B------:R-:W-:Y:S01]  /*0730*/  IMAD.MOV.U32 R18, RZ, RZ, R4 ;  /* 0x000000ffff127224 */ /* 0x000fe200078e0004 */
[----:B------:R-:W-:Y:S06]  /*0740*/  BRA `(.L_x_81) ;  /* 0x0000000000547947 */ /* 0x000fec0003800000 */
.L_x_80:
[----:B------:R-:W0:Y:S08]  /*0750*/  I2F.U32.RP R8, R9 ;  /* 0x0000000900087306 */ /* 0x000e300000209000 */
[----:B0-----:R-:W0:Y:S02]  /*0760*/  MUFU.RCP R8, R8 ;  /* 0x0000000800087308 */ /* 0x001e240000001000 */
[----:B0-----:R-:W-:-:S06]  /*0770*/  VIADD R4, R8, 0xffffffe ;  /* 0x0ffffffe08047836 */ /* 0x001fcc0000000000 */
[----:B------:R0:W1:Y:S02]  /*0780*/  F2I.FTZ.U32.TRUNC.NTZ R5, R4 ;  /* 0x0000000400057305 */ /* 0x000064000021f000 */
[----:B0-----:R-:W-:Y:S02]  /*0790*/  HFMA2 R4, -RZ, RZ, 0, 0 ;  /* 0x00000000ff047431 */ /* 0x001fe400000001ff */
[----:B-1----:R-:W-:-:S04]  /*07a0*/  IMAD.MOV R10, RZ, RZ, -R5 ;  /* 0x000000ffff0a7224 */ /* 0x002fc800078e0a05 */
[----:B------:R-:W-:-:S04]  /*07b0*/  IMAD R11, R10, R9, RZ ;  /* 0x000000090a0b7224 */ /* 0x000fc800078e02ff */
[----:B------:R-:W-:Y:S01]  /*07c0*/  IMAD.HI.U32 R5, R5, R11, R4 ;  /* 0x0000000b05057227 */ /* 0x000fe200078e0004 */
[----:B------:R-:W-:-:S05]  /*07d0*/  LOP3.LUT R4, RZ, R9, RZ, 0x33, !PT ;  /* 0x00000009ff047212 */ /* 0x000fca00078e33ff */
        /* <DEDUP_REMOVED lines=12> */
.L_x_81:
[----:B------:R-:W-:Y:S05]  /*08a0*/  BSYNC.RECONVERGENT B0 ;  /* 0x0000000000007941 */ /* 0x000fea0003800200 */
.L_x_79:
[----:B------:R-:W0:Y:S01]  /*08b0*/  LDC.64 R14, c[0x0][0x3b0] ;  /* 0x0000ec00ff0e7b82 */ /* 0x000e220000000a00 */
[----:B------:R-:W1:Y:S01]  /*08c0*/  LDCU UR4, c[0x0][0x394] ;  /* 0x00007280ff0477ac */ /* 0x000e620008000800 */
[----:B------:R-:W-:Y:S01]  /*08d0*/  BSSY.RECONVERGENT B1, `(.L_x_82) ;  /* 0x0000088000017945 */ /* 0x000fe20003800200 */
[----:B------:R-:W-:Y:S02]  /*08e0*/  IMAD.MOV.U32 R24, RZ, RZ, -0x800001 ;  /* 0xff7fffffff187424 */ /* 0x000fe400078e00ff */
[----:B------:R-:W-:-:S03]  /*08f0*/  IMAD.MOV.U32 R22, RZ, RZ, -0x1 ;  /* 0xffffffffff167424 */ /* 0x000fc600078e00ff */
[----:B------:R-:W0:Y:S08]  /*0900*/  LDC.64 R16, c[0x0][0x3b8] ;  /* 0x0000ee00ff107b82 */ /* 0x000e300000000a00 */
[----:B------:R-:W2:Y:S01]  /*0910*/  LDC.64 R8, c[0x0][0x3a8] ;  /* 0x0000ea00ff087b82 */ /* 0x000ea20000000a00 */
[----:B-1----:R-:W-:-:S07]  /*0920*/  IMAD R5, R5, UR4, R18 ;  /* 0x0000000405057c24 */ /* 0x002fce000f8e0212 */
[----:B------:R-:W2:Y:S01]  /*0930*/  LDC.64 R10, c[0x0][0x398] ;  /* 0x0000e600ff0a7b82 */ /* 0x000ea20000000a00 */
[----:B0-----:R-:W-:-:S05]  /*0940*/  IMAD R7, R7, R14, -R16 ;  /* 0x0000000e07077224 */ /* 0x001fca00078e0a10 */
[----:B--2---:R-:W-:Y:S01]  /*0950*/  VIADDMNMX R4, R7, R8, R10, PT ;  /* 0x0000000807047246 */ /* 0x004fe2000380010a */
[----:B------:R-:W-:Y:S01]  /*0960*/  IMAD R8, R6, R15, -R17 ;  /* 0x0000000f06087224 */ /* 0x000fe200078e0a11 */
[----:B------:R-:W-:-:S04]  /*0970*/  VIMNMX R7, PT, PT, RZ, R7, !PT ;  /* 0x00000007ff077248 */ /* 0x000fc80007fe0100 */
[----:B------:R-:W-:-:S13]  /*0980*/  ISETP.GE.AND P0, PT, R7, R4, PT ;  /* 0x000000040700720c */ /* 0x000fda0003f06270 */
[----:B------:R-:W-:Y:S05]  /*0990*/  @P0 BRA `(.L_x_83) ;  /* 0x0000000400ec0947 */ /* 0x000fea0003800000 */
[----:B------:R-:W-:Y:S01]  /*09a0*/  IMAD R10, R10, R11, RZ ;  /* 0x0000000b0a0a7224 */ /* 0x000fe200078e02ff */
[----:B------:R-:W-:Y:S01]  /*09b0*/  MOV R6, R7 ;  /* 0x0000000700067202 */ /* 0x000fe20000000f00 */
[----:B------:R-:W-:Y:S01]  /*09c0*/  IMAD.MOV.U32 R24, RZ, RZ, -0x800001 ;  /* 0xff7fffffff187424 */ /* 0x000fe200078e00ff */
[----:B------:R-:W-:Y:S01]  /*09d0*/  VIMNMX R7, PT, PT, RZ, R8, !PT ;  /* 0x00000008ff077248 */ /* 0x000fe20007fe0100 */
[----:B------:R-:W-:Y:S01]  /*09e0*/  IMAD.MOV.U32 R22, RZ, RZ, -0x1 ;  /* 0xffffffffff167424 */ /* 0x000fe200078e00ff */
[----:B------:R-:W-:Y:S01]  /*09f0*/  VIADDMNMX R8, R8, R9, R11, PT ;  /* 0x0000000908087246 */ /* 0x000fe2000380010b */
[----:B------:R-:W-:Y:S02]  /*0a00*/  IMAD R9, R5, R10, RZ ;  /* 0x0000000a05097224 */ /* 0x000fe400078e02ff */
[----:B------:R-:W-:Y:S02]  /*0a10*/  IMAD R10, R6, R11, R7 ;  /* 0x0000000b060a7224 */ /* 0x000fe400078e0207 */
[----:B------:R-:W-:Y:S01]  /*0a20*/  IMAD.MOV.U32 R11, RZ, RZ, RZ ;  /* 0x000000ffff0b7224 */ /* 0x000fe200078e00ff */
[----:B------:R-:W-:-:S07]  /*0a30*/  SHF.R.S32.HI R18, RZ, 0x1f, R9 ;  /* 0x0000001fff127819 */ /* 0x000fce0000011409 */
.L_x_91:
[----:B------:R-:W-:Y:S01]  /*0a40*/  ISETP.GE.AND P0, PT, R7, R8, PT ;  /* 0x000000080700720c */ /* 0x000fe20003f06270 */
[----:B------:R-:W-:-:S12]  /*0a50*/  BSSY.RECONVERGENT B0, `(.L_x_84) ;  /* 0x000006b000007945 */ /* 0x000fd80003800200 */
[----:B------:R-:W-:Y:S05]  /*0a60*/  @P0 BRA `(.L_x_85) ;  /* 0x0000000400a40947 */ /* 0x000fea0003800000 */
[----:B------:R-:W0:Y:S01]  /*0a70*/  LDC R19, c[0x0][0x39c] ;  /* 0x0000e700ff137b82 */ /* 0x000e220000000800 */
[--C-:B------:R-:W-:Y:S01]  /*0a80*/  IMAD.IADD R5, R8, 0x1, -R7.reuse ;  /* 0x0000000108057824 */ /* 0x100fe200078e0a07 */
[----:B------:R-:W-:Y:S01]  /*0a90*/  BSSY.RECONVERGENT B2, `(.L_x_86) ;  /* 0x0000038000027945 */ /* 0x000fe20003800200 */
[----:B------:R-:W-:Y:S01]  /*0aa0*/  PLOP3.LUT P0, PT, PT, PT, PT, 0x80, 0x8 ;  /* 0x000000000008781c */ /* 0x000fe20003f0f070 */
[----:B------:R-:W-:Y:S02]  /*0ab0*/  IMAD.MOV.U32 R23, RZ, RZ, R7 ;  /* 0x000000ffff177224 */ /* 0x000fe400078e0007 */
[----:B------:R-:W-:Y:S01]  /*0ac0*/  ISETP.GT.AND P1, PT, R5, 0x3, PT ;  /* 0x000000030500780c */ /* 0x000fe20003f24270 */
[----:B0-----:R-:W-:-:S12]  /*0ad0*/  IMAD R5, R11, R19, R10 ;  /* 0x000000130b057224 */ /* 0x001fd800078e020a */
[----:B------:R-:W-:Y:S05]  /*0ae0*/  @!P1 BRA `(.L_x_87) ;  /* 0x0000000000c89947 */ /* 0x000fea0003800000 */
[----:B------:R-:W-:Y:S01]  /*0af0*/  PLOP3.LUT P0, PT, PT, PT, PT, 0x8, 0x80 ;  /* 0x000000000080781c */ /* 0x000fe20003f0e170 */
[----:B------:R-:W-:-:S12]  /*0b00*/  VIADD R26, R8, 0xfffffffd ;  /* 0xfffffffd081a7836 */ /* 0x000fd80000000000 */
.L_x_88:
[----:B------:R-:W0:Y:S01]  /*0b10*/  LDCU.64 UR6, c[0x0][0x388] ;  /* 0x00007100ff0677ac */ /* 0x000e220008000a00 */
[-C--:B------:R-:W-:Y:S01]  /*0b20*/  IMAD R14, R6, R19.reuse, R23 ;  /* 0x00000013060e7224 */ /* 0x080fe200078e0217 */
[----:B------:R-:W-:Y:S01]  /*0b30*/  R2UR UR8, R12 ;  /* 0x000000000c0872ca */ /* 0x000fe200000e0000 */
[----:B------:R-:W-:Y:S01]  /*0b40*/  VIADD R15, R23, 0x1 ;  /* 0x00000001170f7836 */ /* 0x000fe20000000000 */
[----:B------:R-:W-:Y:S02]  /*0b50*/  R2UR UR9, R13 ;  /* 0x000000000d0972ca */ /* 0x000fe400000e0000 */
[----:B------:R-:W-:Y:S01]  /*0b60*/  IADD3 R16, P1, PT, R9, R14, RZ ;  /* 0x0000000e09107210 */ /* 0x000fe20007f3e0ff */
[----:B------:R-:W-:-:S03]  /*0b70*/  IMAD R15, R6, R19, R15 ;  /* 0x00000013060f7224 */ /* 0x000fc600078e020f */
[----:B------:R-:W-:Y:S02]  /*0b80*/  LEA.HI.X.SX32 R17, R14, R18, 0x1, P1 ;  /* 0x000000120e117211 */ /* 0x000fe400008f0eff */
[----:B------:R-:W-:Y:S02]  /*0b90*/  IADD3 R14, PT, PT, R23, 0x2, RZ ;  /* 0x00000002170e7810 */ /* 0x000fe40007ffe0ff */
[----:B0-----:R-:W-:-:S04]  /*0ba0*/  LEA R20, P1, R16, UR6, 0x2 ;  /* 0x0000000610147c11 */ /* 0x001fc8000f8210ff */
[----:B------:R-:W-:Y:S01]  /*0bb0*/  LEA.HI.X R21, R16, UR7, R17, 0x2, P1 ;  /* 0x0000000710157c11 */ /* 0x000fe200088f1411 */
[----:B------:R-:W-:Y:S01]  /*0bc0*/  IMAD R16, R6, R19, R14 ;  /* 0x0000001306107224 */ /* 0x000fe200078e020e */
[----:B------:R-:W-:-:S03]  /*0bd0*/  IADD3 R27, P1, PT, R9, R15, RZ ;  /* 0x0000000f091b7210 */ /* 0x000fc60007f3e0ff */
[----:B------:R0:W2:Y:S01]  /*0be0*/  LDG.E R25, desc[UR8][R20.64] ;  /* 0x0000000814197981 */ /* 0x0000a2000c1e1900 */
[----:B------:R-:W-:Y:S02]  /*0bf0*/  LEA.HI.X.SX32 R28, R15, R18, 0x1, P1 ;  /* 0x000000120f1c7211 */ /* 0x000fe400008f0eff */
[----:B------:R-:W-:Y:S02]  /*0c00*/  LEA R14, P1, R27, UR6, 0x2 ;  /* 0x000000061b0e7c11 */ /* 0x000fe4000f8210ff */
[----:B------:R-:W-:Y:S02]  /*0c10*/  IADD3 R17, P2, PT, R9, R16, RZ ;  /* 0x0000001009117210 */ /* 0x000fe40007f5e0ff */
[----:B------:R-:W-:Y:S01]  /*0c20*/  LEA.HI.X R15, R27, UR7, R28, 0x2, P1 ;  /* 0x000000071b0f7c11 */ /* 0x000fe200088f141c */
[----:B------:R-:W-:Y:S01]  /*0c30*/  VIADD R27, R23, 0x3 ;  /* 0x00000003171b7836 */ /* 0x000fe20000000000 */
[----:B------:R-:W-:Y:S02]  /*0c40*/  R2UR UR10, R12 ;  /* 0x000000000c0a72ca */ /* 0x000fe400000e0000 */
[----:B------:R-:W-:Y:S01]  /*0c50*/  R2UR UR11, R13 ;  /* 0x000000000d0b72ca */ /* 0x000fe200000e0000 */
[----:B------:R-:W-:Y:S01]  /*0c60*/  IMAD R27, R6, R19, R27 ;  /* 0x00000013061b7224 */ /* 0x000fe200078e021b */
[----:B------:R-:W-:Y:S01]  /*0c70*/  LEA.HI.X.SX32 R28, R16, R18, 0x1, P2 ;  /* 0x00000012101c7211 */ /* 0x000fe200010f0eff */
[----:B------:R-:W3:Y:S01]  /*0c80*/  LDG.E R14, desc[UR8][R14.64] ;  /* 0x000000080e0e7981 */ /* 0x000ee2000c1e1900 */
[----:B------:R-:W-:-:S04]  /*0c90*/  LEA R16, P1, R17, UR6, 0x2 ;  /* 0x0000000611107c11 */ /* 0x000fc8000f8210ff */
[----:B------:R-:W-:Y:S02]  /*0ca0*/  LEA.HI.X R17, R17, UR7, R28, 0x2, P1 ;  /* 0x0000000711117c11 */ /* 0x000fe400088f141c */
[----:B0-----:R-:W-:-:S03]  /*0cb0*/  IADD3 R21, P1, PT, R9, R27, RZ ;  /* 0x0000001b09157210 */ /* 0x001fc60007f3e0ff */
[----:B------:R-:W4:Y:S01]  /*0cc0*/  LDG.E R16, desc[UR10][R16.64] ;  /* 0x0000000a10107981 */ /* 0x000f22000c1e1900 */
[----:B------:R-:W-:Y:S02]  /*0cd0*/  LEA.HI.X.SX32 R28, R27, R18, 0x1, P1 ;  /* 0x000000121b1c7211 */ /* 0x000fe400008f0eff */
[----:B------:R-:W-:-:S04]  /*0ce0*/  LEA R20, P1, R21, UR6, 0x2 ;  /* 0x0000000615147c11 */ /* 0x000fc8000f8210ff */
[----:B------:R-:W-:-:S06]  /*0cf0*/  LEA.HI.X R21, R21, UR7, R28, 0x2, P1 ;  /* 0x0000000715157c11 */ /* 0x000fcc00088f141c */
[----:B------:R-:W5:Y:S01]  /*0d00*/  LDG.E R21, desc[UR8][R20.64] ;  /* 0x0000000814157981 */ /* 0x000f62000c1e1900 */
[----:B------:R-:W-:Y:S01]  /*0d10*/  VIADD R23, R23, 0x4 ;  /* 0x0000000417177836 */ /* 0x000fe20000000000 */
[----:B--2---:R-:W-:-:S04]  /*0d20*/  FSETP.GT.AND P2, PT, R25, R24, PT ;  /* 0x000000181900720b */ /* 0x004fc80003f44000 */
[----:B------:R-:W-:-:S04]  /*0d30*/  FSEL R25, R25, R24, P2 ;  /* 0x0000001819197208 */ /* 0x000fc80001000000 */
[----:B---3--:R-:W-:-:S04]  /*0d40*/  FSETP.GT.AND P3, PT, R14, R25, PT ;  /* 0x000000190e00720b */ /* 0x008fc80003f64000 */
[----:B------:R-:W-:-:S04]  /*0d50*/  FSEL R25, R14, R25, P3 ;  /* 0x000000190e197208 */ /* 0x000fc80001800000 */
[CC--:B----4-:R-:W-:Y:S02]  /*0d60*/  FSETP.GT.AND P4, PT, R16.reuse, R25.reuse, PT ;  /* 0x000000191000720b */ /* 0x0d0fe40003f84000 */
[----:B------:R-:W-:Y:S02]  /*0d70*/  SEL R22, R5, R22, P2 ;  /* 0x0000001605167207 */ /* 0x000fe40001000000 */
[----:B------:R-:W-:Y:S02]  /*0d80*/  FSEL R16, R16, R25, P4 ;  /* 0x0000001910107208 */ /* 0x000fe40002000000 */
[----:B------:R-:W-:Y:S02]  /*0d90*/  ISETP.GE.AND P2, PT, R23, R26, PT ;  /* 0x0000001a1700720c */ /* 0x000fe40003f46270 */
[----:B-----5:R-:W-:Y:S01]  /*0da0*/  FSETP.GT.AND P1, PT, R21, R16, PT ;  /* 0x000000101500720b */ /* 0x020fe20003f24000 */
[----:B------:R-:W-:-:S04]  /*0db0*/  @P3 VIADD R22, R5, 0x1 ;  /* 0x0000000105163836 */ /* 0x000fc80000000000 */
[----:B------:R-:W-:Y:S01]  /*0dc0*/  @P4 VIADD R22, R5, 0x2 ;  /* 0x0000000205164836 */ /* 0x000fe20000000000 */
[----:B------:R-:W-:-:S07]  /*0dd0*/  FSEL R24, R21, R16, P1 ;  /* 0x0000001015187208 */ /* 0x000fce0000800000 */
[C---:B------:R-:W-:Y:S02]  /*0de0*/  @P1 VIADD R22, R5.reuse, 0x3 ;  /* 0x0000000305161836 */ /* 0x040fe40000000000 */
[----:B------:R-:W-:Y:S01]  /*0df0*/  VIADD R5, R5, 0x4 ;  /* 0x0000000405057836 */ /* 0x000fe20000000000 */
[----:B------:R-:W-:Y:S06]  /*0e00*/  @!P2 BRA `(.L_x_88) ;  /* 0xfffffffc0040a947 */ /* 0x000fec000383ffff */
.L_x_87:
[----:B------:R-:W-:Y:S05]  /*0e10*/  BSYNC.RECONVERGENT B2 ;  /* 0x0000000000027941 */ /* 0x000fea0003800200 */
.L_x_86:
[----:B------:R-:W-:Y:S01]  /*0e20*/  IMAD.IADD R14, R8, 0x1, -R23 ;  /* 0x00000001080e7824 */ /* 0x000fe200078e0a17 */
[----:B------:R-:W-:Y:S04]  /*0e30*/  BSSY.RECONVERGENT B2, `(.L_x_89) ;  /* 0x000001e000027945 */ /* 0x000fe80003800200 */
[----:B------:R-:W-:-:S13]  /*0e40*/  ISETP.GT.AND P1, PT, R14, 0x1, PT ;  /* 0x000000010e00780c */ /* 0x000fda0003f24270 */
[----:B------:R-:W-:Y:S05]  /*0e50*/  @!P1 BRA `(.L_x_90) ;  /* 0x00000000006c9947 */ /* 0x000fea0003800000 */
[----:B------:R-:W0:Y:S01]  /*0e60*/  LDCU.64 UR6, c[0x0][0x388] ;  /* 0x00007100ff0677ac */ /* 0x000e220008000a00 */
[-C--:B------:R-:W-:Y:S01]  /*0e70*/  IMAD R14, R6, R19.reuse, R23 ;  /* 0x00000013060e7224 */ /* 0x080fe200078e0217 */
[----:B------:R-:W-:Y:S02]  /*0e80*/  IADD3 R15, PT, PT, R23, 0x1, RZ ;  /* 0x00000001170f7810 */ /* 0x000fe40007ffe0ff */
[----:B------:R-:W-:Y:S02]  /*0e90*/  R2UR UR8, R12 ;  /* 0x000000000c0872ca */ /* 0x000fe400000e0000 */
[----:B------:R-:W-:Y:S01]  /*0ea0*/  IADD3 R20, P0, PT, R9, R14, RZ ;  /* 0x0000000e09147210 */ /* 0x000fe20007f1e0ff */
[----:B------:R-:W-:Y:S01]  /*0eb0*/  IMAD R16, R6, R19, R15 ;  /* 0x0000001306107224 */ /* 0x000fe200078e020f */
[----:B------:R-:W-:Y:S02]  /*0ec0*/  R2UR UR9, R13 ;  /* 0x000000000d0972ca */ /* 0x000fe400000e0000 */
[----:B------:R-:W-:-:S02]  /*0ed0*/  LEA.HI.X.SX32 R15, R14, R18, 0x1, P0 ;  /* 0x000000120e0f7211 */ /* 0x000fc400000f0eff */
[----:B------:R-:W-:Y:S02]  /*0ee0*/  IADD3 R17, P1, PT, R9, R16, RZ ;  /* 0x0000001009117210 */ /* 0x000fe40007f3e0ff */
[----:B------:R-:W-:Y:S02]  /*0ef0*/  R2UR UR10, R12 ;  /* 0x000000000c0a72ca */ /* 0x000fe400000e0000 */
[----:B------:R-:W-:Y:S02]  /*0f00*/  R2UR UR11, R13 ;  /* 0x000000000d0b72ca */ /* 0x000fe400000e0000 */
[----:B0-----:R-:W-:-:S04]  /*0f10*/  LEA R14, P0, R20, UR6, 0x2 ;  /* 0x00000006140e7c11 */ /* 0x001fc8000f8010ff */
[----:B------:R-:W-:Y:S02]  /*0f20*/  LEA.HI.X R15, R20, UR7, R15, 0x2, P0 ;  /* 0x00000007140f7c11 */ /* 0x000fe400080f140f */
[----:B------:R-:W-:Y:S02]  /*0f30*/  LEA.HI.X.SX32 R20, R16, R18, 0x1, P1 ;  /* 0x0000001210147211 */ /* 0x000fe400008f0eff */
[C---:B------:R-:W-:Y:S02]  /*0f40*/  LEA R16, P0, R17.reuse, UR6, 0x2 ;  /* 0x0000000611107c11 */ /* 0x040fe4000f8010ff */
[----:B------:R-:W2:Y:S02]  /*0f50*/  LDG.E R15, desc[UR8][R14.64] ;  /* 0x000000080e0f7981 */ /* 0x000ea4000c1e1900 */
[----:B------:R-:W-:-:S06]  /*0f60*/  LEA.HI.X R17, R17, UR7, R20, 0x2, P0 ;  /* 0x0000000711117c11 */ /* 0x000fcc00080f1414 */
[----:B------:R-:W3:Y:S01]  /*0f70*/  LDG.E R17, desc[UR10][R16.64] ;  /* 0x0000000a10117981 */ /* 0x000ee2000c1e1900 */
[----:B------:R-:W-:Y:S01]  /*0f80*/  PLOP3.LUT P0, PT, PT, PT, PT, 0x8, 0x80 ;  /* 0x000000000080781c */ /* 0x000fe20003f0e170 */
[----:B------:R-:W-:Y:S01]  /*0f90*/  VIADD R23, R23, 0x2 ;  /* 0x0000000217177836 */ /* 0x000fe20000000000 */
[----:B--2---:R-:W-:-:S04]  /*0fa0*/  FSETP.GT.AND P1, PT, R15, R24, PT ;  /* 0x000000180f00720b */ /* 0x004fc80003f24000 */
[----:B------:R-:W-:Y:S02]  /*0fb0*/  FSEL R24, R15, R24, P1 ;  /* 0x000000180f187208 */ /* 0x000fe40000800000 */
[----:B------:R-:W-:Y:S02]  /*0fc0*/  SEL R22, R5, R22, P1 ;  /* 0x0000001605167207 */ /* 0x000fe40000800000 */
[----:B---3--:R-:W-:-:S04]  /*0fd0*/  FSETP.GT.AND P2, PT, R17, R24, PT ;  /* 0x000000181100720b */ /* 0x008fc80003f44000 */
[----:B------:R-:W-:-:S09]  /*0fe0*/  FSEL R24, R17, R24, P2 ;  /* 0x0000001811187208 */ /* 0x000fd20001000000 */
[C---:B------:R-:W-:Y:S02]  /*0ff0*/  @P2 VIADD R22, R5.reuse, 0x1 ;  /* 0x0000000105162836 */ /* 0x040fe40000000000 */
[----:B------:R-:W-:-:S07]  /*1000*/  VIADD R5, R5, 0x2 ;  /* 0x0000000205057836 */ /* 0x000fce0000000000 */
.L_x_90:
[----:B------:R-:W-:Y:S05]  /*1010*/  BSYNC.RECONVERGENT B2 ;  /* 0x0000000000027941 */ /* 0x000fea0003800200 */
.L_x_89:
[----:B------:R-:W-:-:S13]  /*1020*/  ISETP.LT.OR P0, PT, R23, R8, P0 ;  /* 0x000000081700720c */ /* 0x000fda0000701670 */
[----:B------:R-:W-:Y:S05]  /*1030*/  @!P0 BRA `(.L_x_85) ;  /* 0x0000000000308947 */ /* 0x000fea0003800000 */
[----:B------:R-:W0:Y:S01]  /*1040*/  LDCU.64 UR6, c[0x0][0x388] ;  /* 0x00007100ff0677ac */ /* 0x000e220008000a00 */
[----:B------:R-:W-:Y:S01]  /*1050*/  IMAD R19, R6, R19, R23 ;  /* 0x0000001306137224 */ /* 0x000fe200078e0217 */
[----:B------:R-:W-:Y:S02]  /*1060*/  R2UR UR8, R12 ;  /* 0x000000000c0872ca */ /* 0x000fe400000e0000 */
[----:B------:R-:W-:Y:S02]  /*1070*/  R2UR UR9, R13 ;  /* 0x000000000d0972ca */ /* 0x000fe400000e0000 */
[----:B------:R-:W-:-:S04]  /*1080*/  IADD3 R15, P0, PT, R9, R19, RZ ;  /* 0x00000013090f7210 */ /* 0x000fc80007f1e0ff */
[----:B------:R-:W-:Y:S02]  /*1090*/  LEA.HI.X.SX32 R16, R19, R18, 0x1, P0 ;  /* 0x0000001213107211 */ /* 0x000fe400000f0eff */
[----:B0-----:R-:W-:-:S04]  /*10a0*/  LEA R14, P0, R15, UR6, 0x2 ;  /* 0x000000060f0e7c11 */ /* 0x001fc8000f8010ff */
[----:B------:R-:W-:-:S06]  /*10b0*/  LEA.HI.X R15, R15, UR7, R16, 0x2, P0 ;  /* 0x000000070f0f7c11 */ /* 0x000fcc00080f1410 */
[----:B------:R-:W2:Y:S02]  /*10c0*/  LDG.E R15, desc[UR8][R14.64] ;  /* 0x000000080e0f7981 */ /* 0x000ea4000c1e1900 */
[----:B--2---:R-:W-:-:S04]  /*10d0*/  FSETP.GT.AND P0, PT, R15, R24, PT ;  /* 0x000000180f00720b */ /* 0x004fc80003f04000 */
[----:B------:R-:W-:Y:S02]  /*10e0*/  FSEL R24, R15, R24, P0 ;  /* 0x000000180f187208 */ /* 0x000fe40000000000 */
[----:B------:R-:W-:-:S07]  /*10f0*/  SEL R22, R5, R22, P0 ;  /* 0x0000001605167207 */ /* 0x000fce0000000000 */
.L_x_85:
[----:B------:R-:W-:Y:S05]  /*1100*/  BSYNC.RECONVERGENT B0 ;  /* 0x0000000000007941 */ /* 0x000fea0003800200 */
.L_x_84:
[----:B------:R-:W-:Y:S02]  /*1110*/  VIADD R6, R6, 0x1 ;  /* 0x0000000106067836 */ /* 0x000fe40000000000 */
[----:B------:R-:W-:-:S03]  /*1120*/  VIADD R11, R11, 0x1 ;  /* 0x000000010b0b7836 */ /* 0x000fc60000000000 */
[----:B------:R-:W-:-:S13]  /*1130*/  ISETP.GE.AND P0, PT, R6, R4, PT ;  /* 0x000000040600720c */ /* 0x000fda0003f06270 */
[----:B------:R-:W-:Y:S05]  /*1140*/  @!P0 BRA `(.L_x_91) ;  /* 0xfffffff8003c8947 */ /* 0x000fea000383ffff */
.L_x_83:
[----:B------:R-:W-:Y:S05]  /*1150*/  BSYNC.RECONVERGENT B1 ;  /* 0x0000000000017941 */ /* 0x000fea0003800200 */
.L_x_82:
[----:B------:R-:W0:Y:S01]  /*1160*/  LDCU.128 UR8, c[0x0][0x3c0] ;  /* 0x00007800ff0877ac */ /* 0x000e220008000c00 */
[C---:B------:R-:W-:Y:S01]  /*1170*/  IMAD.SHL.U32 R6, R2.reuse, 0x4, RZ ;  /* 0x0000000402067824 */ /* 0x040fe200078e00ff */
[----:B------:R-:W-:Y:S01]  /*1180*/  SHF.L.U64.HI R7, R2, 0x2, R3 ;  /* 0x0000000202077819 */ /* 0x000fe20000010203 */
[----:B------:R-:W1:Y:S01]  /*1190*/  LDCU UR4, c[0x0][0x370] ;  /* 0x00006e00ff0477ac */ /* 0x000e620008000800 */
[C---:B------:R-:W-:Y:S02]  /*11a0*/  R2UR UR12, R12.reuse ;  /* 0x000000000c0c72ca */ /* 0x040fe400000e0000 */
[C---:B------:R-:W-:Y:S01]  /*11b0*/  R2UR UR13, R13.reuse ;  /* 0x000000000d0d72ca */ /* 0x040fe200000e0000 */
[----:B------:R-:W2:Y:S01]  /*11c0*/  LDCU UR6, c[0x0][0x380] ;  /* 0x00007000ff0677ac */ /* 0x000ea20008000800 */
[----:B------:R-:W-:Y:S02]  /*11d0*/  R2UR UR14, R12 ;  /* 0x000000000c0e72ca */ /* 0x000fe400000e0000 */
[----:B------:R-:W-:-:S02]  /*11e0*/  R2UR UR15, R13 ;  /* 0x000000000d0f72ca */ /* 0x000fc400000e0000 */
[C---:B0-----:R-:W-:Y:S02]  /*11f0*/  IADD3 R4, P0, PT, R6.reuse, UR8, RZ ;  /* 0x0000000806047c10 */ /* 0x041fe4000ff1e0ff */
[----:B------:R-:W-:Y:S01]  /*1200*/  IADD3 R6, P1, PT, R6, UR10, RZ ;  /* 0x0000000a06067c10 */ /* 0x000fe2000ff3e0ff */
[----:B-1----:R-:W-:Y:S01]  /*1210*/  IMAD R9, R0, UR4, RZ ;  /* 0x0000000400097c24 */ /* 0x002fe2000f8e02ff */
[C---:B------:R-:W-:Y:S02]  /*1220*/  IADD3.X R5, PT, PT, R7.reuse, UR9, RZ, P0, !PT ;  /* 0x0000000907057c10 */ /* 0x040fe400087fe4ff */
[----:B------:R-:W-:Y:S02]  /*1230*/  IADD3.X R7, PT, PT, R7, UR11, RZ, P1, !PT ;  /* 0x0000000b07077c10 */ /* 0x000fe40008ffe4ff */
[----:B------:R-:W-:Y:S01]  /*1240*/  IADD3 R2, P0, PT, R9, R2, RZ ;  /* 0x0000000209027210 */ /* 0x000fe20007f1e0ff */
[----:B------:R1:W-:Y:S04]  /*1250*/  STG.E desc[UR12][R4.64], R24 ;  /* 0x0000001804007986 */ /* 0x0003e8000c10190c */
[----:B------:R-:W-:Y:S01]  /*1260*/  IMAD.X R3, RZ, RZ, R3, P0 ;  /* 0x000000ffff037224 */ /* 0x000fe200000e0603 */
[----:B--2---:R-:W-:Y:S01]  /*1270*/  ISETP.GE.U32.AND P0, PT, R2, UR6, PT ;  /* 0x0000000602007c0c */ /* 0x004fe2000bf06070 */
[----:B------:R1:W-:Y:S03]  /*1280*/  STG.E desc[UR14][R6.64], R22 ;  /* 0x0000001606007986 */ /* 0x0003e6000c10190e */
[----:B------:R-:W-:-:S13]  /*1290*/  ISETP.GE.U32.AND.EX P0, PT, R3, UR5, PT, P0 ;  /* 0x0000000503007c0c */ /* 0x000fda000bf06100 */
[----:B-1----:R-:W-:Y:S05]  /*12a0*/  @!P0 BRA `(.L_x_92) ;  /* 0xffffffec00848947 */ /* 0x002fea000383ffff */
[----:B------:R-:W-:Y:S05]  /*12b0*/  EXIT ;  /* 0x000000000000794d */ /* 0x000fea0003800000 */
        .weak           $__internal_6_$__cuda_sm20_div_u64
        .type           $__internal_6_$__cuda_sm20_div_u64,@function
        .size           $__internal_6_$__cuda_sm20_div_u64,($__internal_7_$__cuda_sm20_rem_u64 - $__internal_6_$__cuda_sm20_div_u64)
$__internal_6_$__cuda_sm20_div_u64:
        /* <DEDUP_REMOVED lines=15> */
[----:B------:R-:W-:-:S04]  /*13b0*/  IMAD.HI.U32 R20, P1, R17, R23, R20 ;  /* 0x0000001711147227 */ /* 0x000fc80007820014 */
[----:B------:R-:W-:Y:S01]  /*13c0*/  IMAD.X R5, R5, 0x1, R17, P0 ;  /* 0x0000000105057824 */ /* 0x000fe200000e0611 */
[----:B------:R-:W-:-:S04]  /*13d0*/  IADD3 R21, P2, PT, R9, R20, RZ ;  /* 0x0000001409157210 */ /* 0x000fc80007f5e0ff */
[----:B------:R-:W-:Y:S01]  /*13e0*/  IADD3.X R5, PT, PT, RZ, RZ, R5, P2, P1 ;  /* 0x000000ffff057210 */ /* 0x000fe200017e2405 */
[----:B------:R-:W-:-:S04]  /*13f0*/  IMAD.WIDE.U32 R16, R21, R8, RZ ;  /* 0x0000000815107225 */ /* 0x000fc800078e00ff */
        /* <DEDUP_REMOVED lines=31> */
[----:B------:R-:W-:Y:S01]  /*15f0*/  ISETP.NE.U32.AND P1, PT, R8, RZ, PT ;  /* 0x000000ff0800720c */ /* 0x000fe20003f25070 */
[----:B------:R-:W-:Y:S01]  /*1600*/  IMAD.X R16, RZ, RZ, R5, P2 ;  /* 0x000000ffff107224 */ /* 0x000fe200010e0605 */
[----:B------:R-:W-:Y:S02]  /*1610*/  SEL R9, R10, R9, P0 ;  /* 0x000000090a097207 */ /* 0x000fe40000000000 */
[----:B------:R-:W-:-:S02]  /*1620*/  SEL R17, R17, R21, P0 ;  /* 0x0000001511117207 */ /* 0x000fc40000000000 */
[----:B------:R-:W-:Y:S02]  /*1630*/  SEL R20, R20, R18, P0 ;  /* 0x0000001214147207 */ /* 0x000fe40000000000 */
[----:B------:R-:W-:Y:S01]  /*1640*/  SEL R10, R16, R5, P0 ;  /* 0x00000005100a7207 */ /* 0x000fe20000000000 */
[----:B------:R-:W-:Y:S01]  /*1650*/  IMAD.MOV.U32 R5, RZ, RZ, 0x0 ;  /* 0x00000000ff057424 */ /* 0x000fe200078e00ff */
[----:B------:R-:W-:Y:S02]  /*1660*/  IADD3 R18, P2, PT, R9, 0x1, RZ ;  /* 0x0000000109127810 */ /* 0x000fe40007f5e0ff */
[----:B------:R-:W-:Y:S02]  /*1670*/  ISETP.GE.U32.AND P0, PT, R17, R8, PT ;  /* 0x000000081100720c */ /* 0x000fe40003f06070 */
[----:B------:R-:W-:Y:S01]  /*1680*/  ISETP.NE.AND.EX P1, PT, R11, RZ, PT, P1 ;  /* 0x000000ff0b00720c */ /* 0x000fe20003f25310 */
[----:B------:R-:W-:Y:S01]  /*1690*/  IMAD.X R19, RZ, RZ, R10, P2 ;  /* 0x000000ffff137224 */ /* 0x000fe200010e060a */
[----:B------:R-:W-:-:S04]  /*16a0*/  ISETP.GE.U32.AND.EX P0, PT, R20, R11, PT, P0 ;  /* 0x0000000b1400720c */ /* 0x000fc80003f06100 */
[----:B------:R-:W-:Y:S02]  /*16b0*/  SEL R18, R18, R9, P0 ;  /* 0x0000000912127207 */ /* 0x000fe40000000000 */
[----:B------:R-:W-:Y:S02]  /*16c0*/  SEL R19, R19, R10, P0 ;  /* 0x0000000a13137207 */ /* 0x000fe40000000000 */
[----:B------:R-:W-:Y:S02]  /*16d0*/  SEL R18, R18, 0xffffffff, P1 ;  /* 0xffffffff12127807 */ /* 0x000fe40000800000 */
[----:B------:R-:W-:Y:S01]  /*16e0*/  SEL R19, R19, 0xffffffff, P1 ;  /* 0xffffffff13137807 */ /* 0x000fe20000800000 */
[----:B------:R-:W-:Y:S06]  /*16f0*/  RET.REL.NODEC R4 `(_ZN6caffe278_GLOBAL__N__54_tmpxft_00005b9e_00000000_7_max_pool_with_index_cpp1_ii_f8a2868614MaxPoolForwardIfEEviPKT_iiiiiiiiiiiiPS2_Pi) ;  /* 0xffffffe804407950 */ /* 0x000fec0003c3ffff */
        .weak           $__internal_7_$__cuda_sm20_rem_u64
        .type           $__internal_7_$__cuda_sm20_rem_u64,@function
        .size           $__internal_7_$__cuda_sm20_rem_u64,(.L_x_101 - $__internal_7_$__cuda_sm20_rem_u64)
$__internal_7_$__cuda_sm20_rem_u64:
        /* <DEDUP_REMOVED lines=25> */
[----:B------:R-:W-:Y:S02]  /*1890*/  IMAD.X R14, RZ, RZ, ~R15, P0 ;  /* 0x000000ffff0e7224 */ /* 0x000fe400000e0e0f */
[----:B------:R-:W-:Y:S02]  /*18a0*/  IMAD.MOV.U32 R15, RZ, RZ, RZ ;  /* 0x000000ffff0f7224 */ /* 0x000fe400078e00ff */
        /* <DEDUP_REMOVED lines=12> */
[----:B------:R-:W-:-:S04]  /*1970*/  IADD3 R17, P1, PT, R17, R14, RZ ;  /* 0x0000000e11117210 */ /* 0x000fc80007f3e0ff */
[----:B------:R-:W-:Y:S01]  /*1980*/  IADD3.X R16, PT, PT, R16, RZ, RZ, P0, !PT ;  /* 0x000000ff10107210 */ /* 0x000fe200007fe4ff */
[----:B------:R-:W-:-:S04]  /*1990*/  IMAD.WIDE.U32 R14, R17, R4, RZ ;  /* 0x00000004110e7225 */ /* 0x000fc800078e00ff */
[----:B------:R-:W-:Y:S02]  /*19a0*/  IMAD.X R21, RZ, RZ, R16, P1 ;  /* 0x000000ffff157224 */ /* 0x000fe400008e0610 */
        /* <DEDUP_REMOVED lines=8> */
[----:B------:R-:W-:Y:S02]  /*1a30*/  ISETP.NE.U32.AND P1, PT, R4, RZ, PT ;  /* 0x000000ff0400720c */ /* 0x000fe40003f25070 */
[----:B------:R-:W-:Y:S02]  /*1a40*/  SEL R9, R9, R15, P0 ;  /* 0x0000000f09097207 */ /* 0x000fe40000000000 */
[----:B------:R-:W-:Y:S02]  /*1a50*/  SEL R8, R8, R14, P0 ;  /* 0x0000000e08087207 */ /* 0x000fe40000000000 */
[C---:B------:R-:W-:Y:S01]  /*1a60*/  ISETP.GE.U32.AND P0, PT, R9.reuse, R4, PT ;  /* 0x000000040900720c */ /* 0x040fe20003f06070 */
[----:B------:R-:W-:Y:S01]  /*1a70*/  IMAD.IADD R4, R9, 0x1, -R4 ;  /* 0x0000000109047824 */ /* 0x000fe200078e0a04 */
[----:B------:R-:W-:-:S02]  /*1a80*/  ISETP.NE.AND.EX P1, PT, R11, RZ, PT, P1 ;  /* 0x000000ff0b00720c */ /* 0x000fc40003f25310 */
[----:B------:R-:W-:Y:S01]  /*1a90*/  ISETP.GE.U32.AND.EX P0, PT, R8, R11, PT, P0 ;  /* 0x0000000b0800720c */ /* 0x000fe20003f06100 */
[----:B------:R-:W-:-:S03]  /*1aa0*/  IMAD.MOV.U32 R8, RZ, RZ, R10 ;  /* 0x000000ffff087224 */ /* 0x000fc600078e000a */
[----:B------:R-:W-:Y:S01]  /*1ab0*/  SEL R4, R4, R9, P0 ;  /* 0x0000000904047207 */ /* 0x000fe20000000000 */
[----:B------:R-:W-:-:S03]  /*1ac0*/  IMAD.MOV.U32 R9, RZ, RZ, 0x0 ;  /* 0x00000000ff097424 */ /* 0x000fc600078e00ff */
[----:B------:R-:W-:Y:S01]  /*1ad0*/  SEL R4, R4, 0xffffffff, P1 ;  /* 0xffffffff04047807 */ /* 0x000fe20000800000 */
[----:B------:R-:W-:Y:S06]  /*1ae0*/  RET.REL.NODEC R8 `(_ZN6caffe278_GLOBAL__N__54_tmpxft_00005b9e_00000000_7_max_pool_with_index_cpp1_ii_f8a2868614MaxPoolForwardIfEEviPKT_iiiiiiiiiiiiPS2_Pi) ;  /* 0xffffffe408447950 */ /* 0x000fec0003c3ffff */
.L_x_93:
        /* <DEDUP_REMOVED lines=9> */
.L_x_101:


//--------------------- .nv.shared.reserved.0     --------------------------
	.section	.nv.shared.reserved.0,"aw",@nobits
	.weak		__nv_reservedSMEM_offset_0_alias
	.size		__nv_reservedSMEM_offset_0_alias, 0, 64
	.other		__nv_reservedSMEM_offset_0_alias,@"STO_CUDA_RESERVED_SHARED STV_DEFAULT"
__nv_reservedSMEM_offset_0_alias:
	.zero		0
	.zero		64


//--------------------- .nv.global                --------------------------
	.section	.nv.global,"aw",@nobits
	.align	8
.nv.global:
	.type		_ZTVN10__cxxabiv120__function_type_infoE,@object
	.size		_ZTVN10__cxxabiv120__function_type_infoE,(_ZTVN10__cxxabiv120__si_class_type_infoE - _ZTVN10__cxxabiv120__function_type_infoE)
_ZTVN10__cxxabiv120__function_type_infoE:
	.zero		8
	.type		_ZTVN10__cxxabiv120__si_class_type_infoE,@object
	.size		_ZTVN10__cxxabiv120__si_class_type_infoE,(_ZTTNSt7__cxx1119basic_ostringstreamIcSt11char_traitsIcESaIcEEE - _ZTVN10__cxxabiv120__si_class_type_infoE)
_ZTVN10__cxxabiv120__si_class_type_infoE:
	.zero		8
	.type		_ZTTNSt7__cxx1119basic_ostringstreamIcSt11char_traitsIcESaIcEEE,@object
	.size		_ZTTNSt7__cxx1119basic_ostringstreamIcSt11char_traitsIcESaIcEEE,(_ZTTSo - _ZTTNSt7__cxx1119basic_ostringstreamIcSt11char_traitsIcESaIcEEE)
_ZTTNSt7__cxx1119basic_ostringstreamIcSt11char_traitsIcESaIcEEE:
	.zero		8
	.type		_ZTTSo,@object
	.size		_ZTTSo,(_ZTVN10__cxxabiv119__pointer_type_infoE - _ZTTSo)
_ZTTSo:
	.zero		8
	.type		_ZTVN10__cxxabiv119__pointer_type_infoE,@object
	.size		_ZTVN10__cxxabiv119__pointer_type_infoE,(_ZTVN10__cxxabiv117__class_type_infoE - _ZTVN10__cxxabiv119__pointer_type_infoE)
_ZTVN10__cxxabiv119__pointer_type_infoE:
	.zero		8
	.type		_ZTVN10__cxxabiv117__class_type_infoE,@object
	.size		_ZTVN10__cxxabiv117__class_type_infoE,(_ZTVSt9basic_iosIcSt11char_traitsIcEE - _ZTVN10__cxxabiv117__class_type_infoE)
_ZTVN10__cxxabiv117__class_type_infoE:
	.zero		8
	.type		_ZTVSt9basic_iosIcSt11char_traitsIcEE,@object
	.size		_ZTVSt9basic_iosIcSt11char_traitsIcEE,(_ZTVN3c105ErrorE - _ZTVSt9basic_iosIcSt11char_traitsIcEE)
_ZTVSt9basic_iosIcSt11char_traitsIcEE:
	.zero		32
	.type		_ZTVN3c105ErrorE,@object
	.size		_ZTVN3c105ErrorE,(_ZTVN3c1011StorageImplE - _ZTVN3c105ErrorE)
_ZTVN3c105ErrorE:
	.zero		40
	.type		_ZTVN3c1011StorageImplE,@object
	.size		_ZTVN3c1011StorageImplE,(_ZTVSt9exception - _ZTVN3c1011StorageImplE)
_ZTVN3c1011StorageImplE:
	.zero		40
	.type		_ZTVSt9exception,@object
	.size		_ZTVSt9exception,(_ZTVN3c1020intrusive_ptr_targetE - _ZTVSt9exception)
_ZTVSt9exception:
	.zero		40
	.type		_ZTVN3c1020intrusive_ptr_targetE,@object
	.size		_ZTVN3c1020intrusive_ptr_targetE,(_ZTVN6caffe278_GLOBAL__N__54_tmpxft_00005b9e_00000000_7_max_pool_with_index_cpp1_ii_f8a2868627GetMaxPoolWithIndexGradientE - _ZTVN3c1020intrusive_ptr_targetE)
_ZTVN3c1020intrusive_ptr_targetE:
	.zero		40
	.type		_ZTVN6caffe278_GLOBAL__N__54_tmpxft_00005b9e_00000000_7_max_pool_with_index_cpp1_ii_f8a2868627GetMaxPoolWithIndexGradientE,@object
	.size		_ZTVN6caffe278_GLOBAL__N__54_tmpxft_00005b9e_00000000_7_max_pool_with_index_cpp1_ii_f8a2868627GetMaxPoolWithIndexGradientE,(_ZTVN6caffe217GradientMakerBaseE - _ZTVN6caffe278_GLOBAL__N__54_tmpxft_00005b9e_00000000_7_max_pool_with_index_cpp1_ii_f8a2868627GetMaxPoolWithIndexGradientE)
_ZTVN6caffe278_GLOBAL__N__54_tmpxft_00005b9e_00000000_7_max_pool_with_index_cpp1_ii_f8a2868627GetMaxPoolWithIndexGradientE:
	.zero		80
	.type		_ZTVN6caffe217GradientMakerBaseE,@object
	.size		_ZTVN6caffe217GradientMakerBaseE,(_ZTVSt15basic_streambufIcSt11char_traitsIcEE - _ZTVN6caffe217GradientMakerBaseE)
_ZTVN6caffe217GradientMakerBaseE:
	.zero		80
	.type		_ZTVSt15basic_streambufIcSt11char_traitsIcEE,@object
	.size		_ZTVSt15basic_streambufIcSt11char_traitsIcEE,(_ZTVNSt7__cxx1115basic_stringbufIcSt11char_traitsIcESaIcEEE - _ZTVSt15basic_streambufIcSt11char_traitsIcEE)
_ZTVSt15basic_streambufIcSt11char_traitsIcEE:
	.zero		128
	.type		_ZTVNSt7__cxx1115basic_stringbufIcSt11char_traitsIcESaIcEEE,@object
	.size		_ZTVNSt7__cxx1115basic_stringbufIcSt11char_traitsIcESaIcEEE,(_ZTVN6caffe28OperatorINS_11CUDAContextEEE - _ZTVNSt7__cxx1115basic_stringbufIcSt11char_traitsIcESaIcEEE)
_ZTVNSt7__cxx1115basic_stringbufIcSt11char_traitsIcESaIcEEE:
	.zero		128
	.type		_ZTVN6caffe28OperatorINS_11CUDAContextEEE,@object
	.size		_ZTVN6caffe28OperatorINS_11CUDAContextEEE,(_ZTVN6caffe218MaxPoolWithIndexOpE - _ZTVN6caffe28OperatorINS_11CUDAContextEEE)
_ZTVN6caffe28OperatorINS_11CUDAContextEEE:
	.zero		136
	.type		_ZTVN6caffe218MaxPoolWithIndexOpE,@object
	.size		_ZTVN6caffe218MaxPoolWithIndexOpE,(_ZTVN6caffe226MaxPoolWithIndexGradientOpE - _ZTVN6caffe218MaxPoolWithIndexOpE)
_ZTVN6caffe218MaxPoolWithIndexOpE:
	.zero		152
	.type		_ZTVN6caffe226MaxPoolWithIndexGradientOpE,@object
	.size		_ZTVN6caffe226MaxPoolWithIndexGradientOpE,(_ZTVN6caffe214ConvPoolOpBaseINS_11CUDAContextEEE - _ZTVN6caffe226MaxPoolWithIndexGradientOpE)
_ZTVN6caffe226MaxPoolWithIndexGradientOpE:
	.zero		152
	.type		_ZTVN6caffe214ConvPoolOpBaseINS_11CUDAContextEEE,@object
	.size		_ZTVN6caffe214ConvPoolOpBaseINS_11CUDAContextEEE,(.L_15 - _ZTVN6caffe214ConvPoolOpBaseINS_11CUDAContextEEE)
_ZTVN6caffe214ConvPoolOpBaseINS_11CUDAContextEEE:
	.zero		152
.L_15:


//--------------------- .nv.constant0._ZN6caffe278_GLOBAL__N__54_tmpxft_00005b9e_00000000_7_max_pool_with_index_cpp1_ii_f8a2868615MaxPoolBackwardIN3c104HalfEEEviPKT_PKiiiiiiiiiiiiiPS4_ --------------------------
	.section	.nv.constant0._ZN6caffe278_GLOBAL__N__54_tmpxft_00005b9e_00000000_7_max_pool_with_index_cpp1_ii_f8a2868615MaxPoolBackwardIN3c104HalfEEEviPKT_PKiiiiiiiiiiiiiPS4_,"a",@progbits
	.sectionflags	@""
	.align	4
.nv.constant0._ZN6caffe278_GLOBAL__N__54_tmpxft_00005b9e_00000000_7_max_pool_with_index_cpp1_ii_f8a2868615MaxPoolBackwardIN3c104HalfEEEviPKT_PKiiiiiiiiiiiiiPS4_:
	.zero		976


//--------------------- .nv.constant0._ZN6caffe278_GLOBAL__N__54_tmpxft_00005b9e_00000000_7_max_pool_with_index_cpp1_ii_f8a2868615MaxPoolBackwardIfEEviPKT_PKiiiiiiiiiiiiiPS2_ --------------------------
	.section	.nv.constant0._ZN6caffe278_GLOBAL__N__54_tmpxft_00005b9e_00000000_7_max_pool_with_index_cpp1_ii_f8a2868615MaxPoolBackwardIfEEviPKT_PKiiiiiiiiiiiiiPS2_,"a",@progbits
	.sectionflags	@""
	.align	4
.nv.constant0._ZN6caffe278_GLOBAL__N__54_tmpxft_00005b9e_00000000_7_max_pool_with_index_cpp1_ii_f8a2868615MaxPoolBackwardIfEEviPKT_PKiiiiiiiiiiiiiPS2_:
	.zero		976


//--------------------- .nv.constant0._ZN6caffe278_GLOBAL__N__54_tmpxft_00005b9e_00000000_7_max_pool_with_index_cpp1_ii_f8a2868614MaxPoolForwardIN3c104HalfEEEviPKT_iiiiiiiiiiiiPS4_Pi --------------------------
	.section	.nv.constant0._ZN6caffe278_GLOBAL__N__54_tmpxft_00005b9e_00000000_7_max_pool_with_index_cpp1_ii_f8a2868614MaxPoolForwardIN3c104HalfEEEviPKT_iiiiiiiiiiiiPS4_Pi,"a",@progbits
	.sectionflags	@""
	.align	4
.nv.constant0._ZN6caffe278_GLOBAL__N__54_tmpxft_00005b9e_00000000_7_max_pool_with_index_cpp1_ii_f8a2868614MaxPoolForwardIN3c104HalfEEEviPKT_iiiiiiiiiiiiPS4_Pi:
	.zero		976


//--------------------- .nv.constant0._ZN6caffe278_GLOBAL__N__54_tmpxft_00005b9e_00000000_7_max_pool_with_index_cpp1_ii_f8a2868614MaxPoolForwardIfEEviPKT_iiiiiiiiiiiiPS2_Pi --------------------------
	.section	.nv.constant0._ZN6caffe278_GLOBAL__N__54_tmpxft_00005b9e_00000000_7_max_pool_with_index_cpp1_ii_f8a2868614MaxPoolForwardIfEEviPKT_iiiiiiiiiiiiPS2_Pi,"a",@progbits
	.sectionflags	@""
	.align	4
.nv.constant0._ZN6caffe278_GLOBAL__N__54_tmpxft_00005b9e_00000000_7_max_pool_with_index_cpp1_ii_f8a2868614MaxPoolForwardIfEEviPKT_iiiiiiiiiiiiPS2_Pi:
	.zero		976


//--------------------- SYMBOLS --------------------------

	.type		.nv.reservedSmem.offset0,@object
	.size		.nv.reservedSmem.offset0,0x4
